//
// Generated by NVIDIA NVVM Compiler
//
// Compiler Build ID: CL-36424714
// Cuda compilation tools, release 13.0, V13.0.88
// Based on NVVM 20.0.0
//

.version 9.0
.target sm_100
.address_size 64

	// .globl	_Z17matvec_dense_cudaPKdS0_Pdi

.visible .entry _Z17matvec_dense_cudaPKdS0_Pdi(
	.param .u64 .ptr .align 1 _Z17matvec_dense_cudaPKdS0_Pdi_param_0,
	.param .u64 .ptr .align 1 _Z17matvec_dense_cudaPKdS0_Pdi_param_1,
	.param .u64 .ptr .align 1 _Z17matvec_dense_cudaPKdS0_Pdi_param_2,
	.param .u32 _Z17matvec_dense_cudaPKdS0_Pdi_param_3
)
{
	.reg .pred 	%p<11>;
	.reg .b32 	%r<27>;
	.reg .b64 	%rd<44>;
	.reg .b64 	%fd<112>;

	ld.param.u64 	%rd17, [_Z17matvec_dense_cudaPKdS0_Pdi_param_0];
	ld.param.u64 	%rd18, [_Z17matvec_dense_cudaPKdS0_Pdi_param_1];
	ld.param.u64 	%rd16, [_Z17matvec_dense_cudaPKdS0_Pdi_param_2];
	ld.param.u32 	%r17, [_Z17matvec_dense_cudaPKdS0_Pdi_param_3];
	cvta.to.global.u64 	%rd1, %rd18;
	cvta.to.global.u64 	%rd2, %rd17;
	mov.u32 	%r18, %ctaid.x;
	mov.u32 	%r19, %ntid.x;
	mov.u32 	%r20, %tid.x;
	mad.lo.s32 	%r1, %r18, %r19, %r20;
	setp.ge.s32 	%p1, %r1, %r17;
	@%p1 bra 	$L__BB0_15;
	mul.wide.s32 	%rd3, %r17, %r1;
	setp.lt.s32 	%p2, %r17, 1;
	mov.f64 	%fd111, 0d0000000000000000;
	@%p2 bra 	$L__BB0_14;
	and.b32  	%r2, %r17, 15;
	setp.lt.u32 	%p3, %r17, 16;
	mov.f64 	%fd111, 0d0000000000000000;
	mov.b32 	%r24, 0;
	@%p3 bra 	$L__BB0_5;
	and.b32  	%r24, %r17, 2147483632;
	neg.s32 	%r22, %r24;
	shl.b64 	%rd19, %rd3, 3;
	add.s64 	%rd20, %rd19, %rd2;
	add.s64 	%rd41, %rd20, 64;
	add.s64 	%rd40, %rd1, 64;
	mov.f64 	%fd111, 0d0000000000000000;
$L__BB0_4:
	.pragma "nounroll";
	ld.global.f64 	%fd18, [%rd41+-64];
	ld.global.f64 	%fd19, [%rd40+-64];
	fma.rn.f64 	%fd20, %fd18, %fd19, %fd111;
	ld.global.f64 	%fd21, [%rd41+-56];
	ld.global.f64 	%fd22, [%rd40+-56];
	fma.rn.f64 	%fd23, %fd21, %fd22, %fd20;
	ld.global.f64 	%fd24, [%rd41+-48];
	ld.global.f64 	%fd25, [%rd40+-48];
	fma.rn.f64 	%fd26, %fd24, %fd25, %fd23;
	ld.global.f64 	%fd27, [%rd41+-40];
	ld.global.f64 	%fd28, [%rd40+-40];
	fma.rn.f64 	%fd29, %fd27, %fd28, %fd26;
	ld.global.f64 	%fd30, [%rd41+-32];
	ld.global.f64 	%fd31, [%rd40+-32];
	fma.rn.f64 	%fd32, %fd30, %fd31, %fd29;
	ld.global.f64 	%fd33, [%rd41+-24];
	ld.global.f64 	%fd34, [%rd40+-24];
	fma.rn.f64 	%fd35, %fd33, %fd34, %fd32;
	ld.global.f64 	%fd36, [%rd41+-16];
	ld.global.f64 	%fd37, [%rd40+-16];
	fma.rn.f64 	%fd38, %fd36, %fd37, %fd35;
	ld.global.f64 	%fd39, [%rd41+-8];
	ld.global.f64 	%fd40, [%rd40+-8];
	fma.rn.f64 	%fd41, %fd39, %fd40, %fd38;
	ld.global.f64 	%fd42, [%rd41];
	ld.global.f64 	%fd43, [%rd40];
	fma.rn.f64 	%fd44, %fd42, %fd43, %fd41;
	ld.global.f64 	%fd45, [%rd41+8];
	ld.global.f64 	%fd46, [%rd40+8];
	fma.rn.f64 	%fd47, %fd45, %fd46, %fd44;
	ld.global.f64 	%fd48, [%rd41+16];
	ld.global.f64 	%fd49, [%rd40+16];
	fma.rn.f64 	%fd50, %fd48, %fd49, %fd47;
	ld.global.f64 	%fd51, [%rd41+24];
	ld.global.f64 	%fd52, [%rd40+24];
	fma.rn.f64 	%fd53, %fd51, %fd52, %fd50;
	ld.global.f64 	%fd54, [%rd41+32];
	ld.global.f64 	%fd55, [%rd40+32];
	fma.rn.f64 	%fd56, %fd54, %fd55, %fd53;
	ld.global.f64 	%fd57, [%rd41+40];
	ld.global.f64 	%fd58, [%rd40+40];
	fma.rn.f64 	%fd59, %fd57, %fd58, %fd56;
	ld.global.f64 	%fd60, [%rd41+48];
	ld.global.f64 	%fd61, [%rd40+48];
	fma.rn.f64 	%fd62, %fd60, %fd61, %fd59;
	ld.global.f64 	%fd63, [%rd41+56];
	ld.global.f64 	%fd64, [%rd40+56];
	fma.rn.f64 	%fd111, %fd63, %fd64, %fd62;
	add.s32 	%r22, %r22, 16;
	add.s64 	%rd41, %rd41, 128;
	add.s64 	%rd40, %rd40, 128;
	setp.ne.s32 	%p4, %r22, 0;
	@%p4 bra 	$L__BB0_4;
$L__BB0_5:
	setp.eq.s32 	%p5, %r2, 0;
	@%p5 bra 	$L__BB0_14;
	and.b32  	%r8, %r17, 7;
	setp.lt.u32 	%p6, %r2, 8;
	@%p6 bra 	$L__BB0_8;
	cvt.u64.u32 	%rd21, %r24;
	add.s64 	%rd22, %rd3, %rd21;
	shl.b64 	%rd23, %rd22, 3;
	add.s64 	%rd24, %rd2, %rd23;
	ld.global.f64 	%fd66, [%rd24];
	mul.wide.u32 	%rd25, %r24, 8;
	add.s64 	%rd26, %rd1, %rd25;
	ld.global.f64 	%fd67, [%rd26];
	fma.rn.f64 	%fd68, %fd66, %fd67, %fd111;
	ld.global.f64 	%fd69, [%rd24+8];
	ld.global.f64 	%fd70, [%rd26+8];
	fma.rn.f64 	%fd71, %fd69, %fd70, %fd68;
	ld.global.f64 	%fd72, [%rd24+16];
	ld.global.f64 	%fd73, [%rd26+16];
	fma.rn.f64 	%fd74, %fd72, %fd73, %fd71;
	ld.global.f64 	%fd75, [%rd24+24];
	ld.global.f64 	%fd76, [%rd26+24];
	fma.rn.f64 	%fd77, %fd75, %fd76, %fd74;
	ld.global.f64 	%fd78, [%rd24+32];
	ld.global.f64 	%fd79, [%rd26+32];
	fma.rn.f64 	%fd80, %fd78, %fd79, %fd77;
	ld.global.f64 	%fd81, [%rd24+40];
	ld.global.f64 	%fd82, [%rd26+40];
	fma.rn.f64 	%fd83, %fd81, %fd82, %fd80;
	ld.global.f64 	%fd84, [%rd24+48];
	ld.global.f64 	%fd85, [%rd26+48];
	fma.rn.f64 	%fd86, %fd84, %fd85, %fd83;
	ld.global.f64 	%fd87, [%rd24+56];
	ld.global.f64 	%fd88, [%rd26+56];
	fma.rn.f64 	%fd111, %fd87, %fd88, %fd86;
	add.s32 	%r24, %r24, 8;
$L__BB0_8:
	setp.eq.s32 	%p7, %r8, 0;
	@%p7 bra 	$L__BB0_14;
	and.b32  	%r11, %r17, 3;
	setp.lt.u32 	%p8, %r8, 4;
	@%p8 bra 	$L__BB0_11;
	cvt.u64.u32 	%rd27, %r24;
	add.s64 	%rd28, %rd3, %rd27;
	shl.b64 	%rd29, %rd28, 3;
	add.s64 	%rd30, %rd2, %rd29;
	ld.global.f64 	%fd90, [%rd30];
	mul.wide.u32 	%rd31, %r24, 8;
	add.s64 	%rd32, %rd1, %rd31;
	ld.global.f64 	%fd91, [%rd32];
	fma.rn.f64 	%fd92, %fd90, %fd91, %fd111;
	ld.global.f64 	%fd93, [%rd30+8];
	ld.global.f64 	%fd94, [%rd32+8];
	fma.rn.f64 	%fd95, %fd93, %fd94, %fd92;
	ld.global.f64 	%fd96, [%rd30+16];
	ld.global.f64 	%fd97, [%rd32+16];
	fma.rn.f64 	%fd98, %fd96, %fd97, %fd95;
	ld.global.f64 	%fd99, [%rd30+24];
	ld.global.f64 	%fd100, [%rd32+24];
	fma.rn.f64 	%fd111, %fd99, %fd100, %fd98;
	add.s32 	%r24, %r24, 4;
$L__BB0_11:
	setp.eq.s32 	%p9, %r11, 0;
	@%p9 bra 	$L__BB0_14;
	cvt.u64.u32 	%rd33, %r24;
	mul.wide.u32 	%rd34, %r24, 8;
	add.s64 	%rd43, %rd1, %rd34;
	add.s64 	%rd35, %rd3, %rd33;
	shl.b64 	%rd36, %rd35, 3;
	add.s64 	%rd42, %rd2, %rd36;
	neg.s32 	%r26, %r11;
$L__BB0_13:
	.pragma "nounroll";
	ld.global.f64 	%fd101, [%rd42];
	ld.global.f64 	%fd102, [%rd43];
	fma.rn.f64 	%fd111, %fd101, %fd102, %fd111;
	add.s64 	%rd43, %rd43, 8;
	add.s64 	%rd42, %rd42, 8;
	add.s32 	%r26, %r26, 1;
	setp.ne.s32 	%p10, %r26, 0;
	@%p10 bra 	$L__BB0_13;
$L__BB0_14:
	cvta.to.global.u64 	%rd37, %rd16;
	mul.wide.s32 	%rd38, %r1, 8;
	add.s64 	%rd39, %rd37, %rd38;
	st.global.f64 	[%rd39], %fd111;
$L__BB0_15:
	ret;

}
	// .globl	_Z4axpydPKdPdi
.visible .entry _Z4axpydPKdPdi(
	.param .f64 _Z4axpydPKdPdi_param_0,
	.param .u64 .ptr .align 1 _Z4axpydPKdPdi_param_1,
	.param .u64 .ptr .align 1 _Z4axpydPKdPdi_param_2,
	.param .u32 _Z4axpydPKdPdi_param_3
)
{
	.reg .pred 	%p<2>;
	.reg .b32 	%r<6>;
	.reg .b64 	%rd<8>;
	.reg .b64 	%fd<5>;

	ld.param.f64 	%fd1, [_Z4axpydPKdPdi_param_0];
	ld.param.u64 	%rd1, [_Z4axpydPKdPdi_param_1];
	ld.param.u64 	%rd2, [_Z4axpydPKdPdi_param_2];
	ld.param.u32 	%r2, [_Z4axpydPKdPdi_param_3];
	mov.u32 	%r3, %ctaid.x;
	mov.u32 	%r4, %ntid.x;
	mov.u32 	%r5, %tid.x;
	mad.lo.s32 	%r1, %r3, %r4, %r5;
	setp.ge.s32 	%p1, %r1, %r2;
	@%p1 bra 	$L__BB1_2;
	cvta.to.global.u64 	%rd3, %rd1;
	cvta.to.global.u64 	%rd4, %rd2;
	mul.wide.s32 	%rd5, %r1, 8;
	add.s64 	%rd6, %rd3, %rd5;
	ld.global.f64 	%fd2, [%rd6];
	add.s64 	%rd7, %rd4, %rd5;
	ld.global.f64 	%fd3, [%rd7];
	fma.rn.f64 	%fd4, %fd1, %fd2, %fd3;
	st.global.f64 	[%rd7], %fd4;
$L__BB1_2:
	ret;

}
	// .globl	_Z4copyPKdPdi
.visible .entry _Z4copyPKdPdi(
	.param .u64 .ptr .align 1 _Z4copyPKdPdi_param_0,
	.param .u64 .ptr .align 1 _Z4copyPKdPdi_param_1,
	.param .u32 _Z4copyPKdPdi_param_2
)
{
	.reg .pred 	%p<2>;
	.reg .b32 	%r<6>;
	.reg .b64 	%rd<8>;
	.reg .b64 	%fd<2>;

	ld.param.u64 	%rd1, [_Z4copyPKdPdi_param_0];
	ld.param.u64 	%rd2, [_Z4copyPKdPdi_param_1];
	ld.param.u32 	%r2, [_Z4copyPKdPdi_param_2];
	mov.u32 	%r3, %ctaid.x;
	mov.u32 	%r4, %ntid.x;
	mov.u32 	%r5, %tid.x;
	mad.lo.s32 	%r1, %r3, %r4, %r5;
	setp.ge.s32 	%p1, %r1, %r2;
	@%p1 bra 	$L__BB2_2;
	cvta.to.global.u64 	%rd3, %rd1;
	cvta.to.global.u64 	%rd4, %rd2;
	mul.wide.s32 	%rd5, %r1, 8;
	add.s64 	%rd6, %rd3, %rd5;
	ld.global.f64 	%fd1, [%rd6];
	add.s64 	%rd7, %rd4, %rd5;
	st.global.f64 	[%rd7], %fd1;
$L__BB2_2:
	ret;

}
	// .globl	_Z10rk4_updatePdPKdS1_S1_S1_di
.visible .entry _Z10rk4_updatePdPKdS1_S1_S1_di(
	.param .u64 .ptr .align 1 _Z10rk4_updatePdPKdS1_S1_S1_di_param_0,
	.param .u64 .ptr .align 1 _Z10rk4_updatePdPKdS1_S1_S1_di_param_1,
	.param .u64 .ptr .align 1 _Z10rk4_updatePdPKdS1_S1_S1_di_param_2,
	.param .u64 .ptr .align 1 _Z10rk4_updatePdPKdS1_S1_S1_di_param_3,
	.param .u64 .ptr .align 1 _Z10rk4_updatePdPKdS1_S1_S1_di_param_4,
	.param .f64 _Z10rk4_updatePdPKdS1_S1_S1_di_param_5,
	.param .u32 _Z10rk4_updatePdPKdS1_S1_S1_di_param_6
)
{
	.reg .pred 	%p<2>;
	.reg .b32 	%r<6>;
	.reg .b64 	%rd<17>;
	.reg .b64 	%fd<12>;

	ld.param.u64 	%rd1, [_Z10rk4_updatePdPKdS1_S1_S1_di_param_0];
	ld.param.u64 	%rd2, [_Z10rk4_updatePdPKdS1_S1_S1_di_param_1];
	ld.param.u64 	%rd3, [_Z10rk4_updatePdPKdS1_S1_S1_di_param_2];
	ld.param.u64 	%rd4, [_Z10rk4_updatePdPKdS1_S1_S1_di_param_3];
	ld.param.u64 	%rd5, [_Z10rk4_updatePdPKdS1_S1_S1_di_param_4];
	ld.param.f64 	%fd1, [_Z10rk4_updatePdPKdS1_S1_S1_di_param_5];
	ld.param.u32 	%r2, [_Z10rk4_updatePdPKdS1_S1_S1_di_param_6];
	mov.u32 	%r3, %ctaid.x;
	mov.u32 	%r4, %ntid.x;
	mov.u32 	%r5, %tid.x;
	mad.lo.s32 	%r1, %r3, %r4, %r5;
	setp.ge.s32 	%p1, %r1, %r2;
	@%p1 bra 	$L__BB3_2;
	cvta.to.global.u64 	%rd6, %rd2;
	cvta.to.global.u64 	%rd7, %rd3;
	cvta.to.global.u64 	%rd8, %rd4;
	cvta.to.global.u64 	%rd9, %rd5;
	cvta.to.global.u64 	%rd10, %rd1;
	div.rn.f64 	%fd2, %fd1, 0d4018000000000000;
	mul.wide.s32 	%rd11, %r1, 8;
	add.s64 	%rd12, %rd6, %rd11;
	ld.global.f64 	%fd3, [%rd12];
	add.s64 	%rd13, %rd7, %rd11;
	ld.global.f64 	%fd4, [%rd13];
	fma.rn.f64 	%fd5, %fd4, 0d4000000000000000, %fd3;
	add.s64 	%rd14, %rd8, %rd11;
	ld.global.f64 	%fd6, [%rd14];
	fma.rn.f64 	%fd7, %fd6, 0d4000000000000000, %fd5;
	add.s64 	%rd15, %rd9, %rd11;
	ld.global.f64 	%fd8, [%rd15];
	add.f64 	%fd9, %fd8, %fd7;
	add.s64 	%rd16, %rd10, %rd11;
	ld.global.f64 	%fd10, [%rd16];
	fma.rn.f64 	%fd11, %fd2, %fd9, %fd10;
	st.global.f64 	[%rd16], %fd11;
$L__BB3_2:
	ret;

}


// ===== COMPILED SASS (sm_100) =====

	.target	sm_100

	.elftype	@"ET_EXEC"


//--------------------- .note.nv.tkinfo           --------------------------
	.section	.note.nv.tkinfo,"",@"SHT_NOTE"
	.sectionflags	@"SHF_NOTE_NV_TKINFO"
	.tkinfo
        /*0018*/ 	.word	0x00000002
        /*0030*/ 	.string	""
        /*0030*/ 	.string	"ptxas"
        /*0030*/ 	.string	"Cuda compilation tools, release 13.0, V13.0.88"
        /*0030*/ 	.string	"Build cuda_13.0.r13.0/compiler.36424714_0"
        /*0030*/ 	.string	"-arch sm_100 -m 64 "



//--------------------- .note.nv.cuinfo           --------------------------
	.section	.note.nv.cuinfo,"",@"SHT_NOTE"
	.sectionflags	@"SHF_NOTE_NV_CUINFO"
        /*0018*/ 	.short	0x0002
        /*001a*/ 	.short	0x0064
        /*001c*/ 	.short	0x0082
	.zero		2


//--------------------- .nv.info                  --------------------------
	.section	.nv.info,"",@"SHT_CUDA_INFO"
	.align	4


	//----- nvinfo : EIATTR_REGCOUNT
	.align		4
        /*0000*/ 	.byte	0x04, 0x2f
        /*0002*/ 	.short	(.L_1 - .L_0)
	.align		4
.L_0:
        /*0004*/ 	.word	index@(_Z17matvec_dense_cudaPKdS0_Pdi)
        /*0008*/ 	.word	0x00000020


	//----- nvinfo : EIATTR_FRAME_SIZE
	.align		4
.L_1:
        /*000c*/ 	.byte	0x04, 0x11
        /*000e*/ 	.short	(.L_3 - .L_2)
	.align		4
.L_2:
        /*0010*/ 	.word	index@(_Z17matvec_dense_cudaPKdS0_Pdi)
        /*0014*/ 	.word	0x00000000


	//----- nvinfo : EIATTR_REGCOUNT
	.align		4
.L_3:
        /*0018*/ 	.byte	0x04, 0x2f
        /*001a*/ 	.short	(.L_5 - .L_4)
	.align		4
.L_4:
        /*001c*/ 	.word	index@(_Z4axpydPKdPdi)
        /*0020*/ 	.word	0x0000000c


	//----- nvinfo : EIATTR_FRAME_SIZE
	.align		4
.L_5:
        /*0024*/ 	.byte	0x04, 0x11
        /*0026*/ 	.short	(.L_7 - .L_6)
	.align		4
.L_6:
        /*0028*/ 	.word	index@(_Z4axpydPKdPdi)
        /*002c*/ 	.word	0x00000000


	//----- nvinfo : EIATTR_REGCOUNT
	.align		4
.L_7:
        /*0030*/ 	.byte	0x04, 0x2f
        /*0032*/ 	.short	(.L_9 - .L_8)
	.align		4
.L_8:
        /*0034*/ 	.word	index@(_Z4copyPKdPdi)
        /*0038*/ 	.word	0x0000000a


	//----- nvinfo : EIATTR_FRAME_SIZE
	.align		4
.L_9:
        /*003c*/ 	.byte	0x04, 0x11
        /*003e*/ 	.short	(.L_11 - .L_10)
	.align		4
.L_10:
        /*0040*/ 	.word	index@(_Z4copyPKdPdi)
        /*0044*/ 	.word	0x00000000


	//----- nvinfo : EIATTR_REGCOUNT
	.align		4
.L_11:
        /*0048*/ 	.byte	0x04, 0x2f
        /*004a*/ 	.short	(.L_13 - .L_12)
	.align		4
.L_12:
        /*004c*/ 	.word	index@(_Z10rk4_updatePdPKdS1_S1_S1_di)
        /*0050*/ 	.word	0x00000017


	//----- nvinfo : EIATTR_FRAME_SIZE
	.align		4
.L_13:
        /*0054*/ 	.byte	0x04, 0x11
        /*0056*/ 	.short	(.L_15 - .L_14)
	.align		4
.L_14:
        /*0058*/ 	.word	index@($__internal_0_$__cuda_sm20_div_rn_f64_full)
        /*005c*/ 	.word	0x00000000


	//----- nvinfo : EIATTR_FRAME_SIZE
	.align		4
.L_15:
        /*0060*/ 	.byte	0x04, 0x11
        /*0062*/ 	.short	(.L_17 - .L_16)
	.align		4
.L_16:
        /*0064*/ 	.word	index@(_Z10rk4_updatePdPKdS1_S1_S1_di)
        /*0068*/ 	.word	0x00000000


	//----- nvinfo : EIATTR_MIN_STACK_SIZE
	.align		4
.L_17:
        /*006c*/ 	.byte	0x04, 0x12
        /*006e*/ 	.short	(.L_19 - .L_18)
	.align		4
.L_18:
        /*0070*/ 	.word	index@(_Z10rk4_updatePdPKdS1_S1_S1_di)
        /*0074*/ 	.word	0x00000000


	//----- nvinfo : EIATTR_MIN_STACK_SIZE
	.align		4
.L_19:
        /*0078*/ 	.byte	0x04, 0x12
        /*007a*/ 	.short	(.L_21 - .L_20)
	.align		4
.L_20:
        /*007c*/ 	.word	index@(_Z4copyPKdPdi)
        /*0080*/ 	.word	0x00000000


	//----- nvinfo : EIATTR_MIN_STACK_SIZE
	.align		4
.L_21:
        /*0084*/ 	.byte	0x04, 0x12
        /*0086*/ 	.short	(.L_23 - .L_22)
	.align		4
.L_22:
        /*0088*/ 	.word	index@(_Z4axpydPKdPdi)
        /*008c*/ 	.word	0x00000000


	//----- nvinfo : EIATTR_MIN_STACK_SIZE
	.align		4
.L_23:
        /*0090*/ 	.byte	0x04, 0x12
        /*0092*/ 	.short	(.L_25 - .L_24)
	.align		4
.L_24:
        /*0094*/ 	.word	index@(_Z17matvec_dense_cudaPKdS0_Pdi)
        /*0098*/ 	.word	0x00000000
.L_25:


//--------------------- .nv.compat                --------------------------
	.section	.nv.compat,"",@"SHT_CUDA_COMPAT_INFO"
	.align	4
        /*0000*/ 	.byte	0x02, 0x09, 0x00, 0x00, 0x02, 0x02, 0x01, 0x00, 0x02, 0x05, 0x05, 0x00, 0x03, 0x07, 0x01, 0x01
        /*0010*/ 	.byte	0x02, 0x03, 0x00, 0x00, 0x02, 0x06, 0x01, 0x00, 0x04, 0x0b, 0x08, 0x00, 0x01, 0x00, 0x00, 0x00
        /*0020*/ 	.byte	0x00, 0x00, 0x00, 0x00


//--------------------- .nv.info._Z10rk4_updatePdPKdS1_S1_S1_di --------------------------
	.section	.nv.info._Z10rk4_updatePdPKdS1_S1_S1_di,"",@"SHT_CUDA_INFO"
	.sectionflags	@""
	.align	4


	//----- nvinfo : EIATTR_CUDA_API_VERSION
	.align		4
        /*0000*/ 	.byte	0x04, 0x37
        /*0002*/ 	.short	(.L_27 - .L_26)
.L_26:
        /*0004*/ 	.word	0x00000082


	//----- nvinfo : EIATTR_KPARAM_INFO
	.align		4
.L_27:
        /*0008*/ 	.byte	0x04, 0x17
        /*000a*/ 	.short	(.L_29 - .L_28)
.L_28:
        /*000c*/ 	.word	0x00000000
        /*0010*/ 	.short	0x0006
        /*0012*/ 	.short	0x0030
        /*0014*/ 	.byte	0x00, 0xf0, 0x11, 0x00


	//----- nvinfo : EIATTR_KPARAM_INFO
	.align		4
.L_29:
        /*0018*/ 	.byte	0x04, 0x17
        /*001a*/ 	.short	(.L_31 - .L_30)
.L_30:
        /*001c*/ 	.word	0x00000000
        /*0020*/ 	.short	0x0005
        /*0022*/ 	.short	0x0028
        /*0024*/ 	.byte	0x00, 0xf0, 0x21, 0x00


	//----- nvinfo : EIATTR_KPARAM_INFO
	.align		4
.L_31:
        /*0028*/ 	.byte	0x04, 0x17
        /*002a*/ 	.short	(.L_33 - .L_32)
.L_32:
        /*002c*/ 	.word	0x00000000
        /*0030*/ 	.short	0x0004
        /*0032*/ 	.short	0x0020
        /*0034*/ 	.byte	0x00, 0xf5, 0x21, 0x00


	//----- nvinfo : EIATTR_KPARAM_INFO
	.align		4
.L_33:
        /*0038*/ 	.byte	0x04, 0x17
        /*003a*/ 	.short	(.L_35 - .L_34)
.L_34:
        /*003c*/ 	.word	0x00000000
        /*0040*/ 	.short	0x0003
        /*0042*/ 	.short	0x0018
        /*0044*/ 	.byte	0x00, 0xf5, 0x21, 0x00


	//----- nvinfo : EIATTR_KPARAM_INFO
	.align		4
.L_35:
        /*0048*/ 	.byte	0x04, 0x17
        /*004a*/ 	.short	(.L_37 - .L_36)
.L_36:
        /*004c*/ 	.word	0x00000000
        /*0050*/ 	.short	0x0002
        /*0052*/ 	.short	0x0010
        /*0054*/ 	.byte	0x00, 0xf5, 0x21, 0x00


	//----- nvinfo : EIATTR_KPARAM_INFO
	.align		4
.L_37:
        /*0058*/ 	.byte	0x04, 0x17
        /*005a*/ 	.short	(.L_39 - .L_38)
.L_38:
        /*005c*/ 	.word	0x00000000
        /*0060*/ 	.short	0x0001
        /*0062*/ 	.short	0x0008
        /*0064*/ 	.byte	0x00, 0xf5, 0x21, 0x00


	//----- nvinfo : EIATTR_KPARAM_INFO
	.align		4
.L_39:
        /*0068*/ 	.byte	0x04, 0x17
        /*006a*/ 	.short	(.L_41 - .L_40)
.L_40:
        /*006c*/ 	.word	0x00000000
        /*0070*/ 	.short	0x0000
        /*0072*/ 	.short	0x0000
        /*0074*/ 	.byte	0x00, 0xf5, 0x21, 0x00


	//----- nvinfo : EIATTR_SPARSE_MMA_MASK
	.align		4
.L_41:
        /*0078*/ 	.byte	0x03, 0x50
        /*007a*/ 	.short	0x0000


	//----- nvinfo : EIATTR_MAXREG_COUNT
	.align		4
        /*007c*/ 	.byte	0x03, 0x1b
        /*007e*/ 	.short	0x00ff


	//----- nvinfo : EIATTR_MERCURY_ISA_VERSION
	.align		4
        /*0080*/ 	.byte	0x03, 0x5f
        /*0082*/ 	.short	0x0101


	//----- nvinfo : EIATTR_VRC_CTA_INIT_COUNT
	.align		4
        /*0084*/ 	.byte	0x02, 0x4a
	.zero		1
	.zero		1


	//----- nvinfo : EIATTR_EXIT_INSTR_OFFSETS
	.align		4
        /*0088*/ 	.byte	0x04, 0x1c
        /*008a*/ 	.short	(.L_43 - .L_42)


	//   ....[0]....
.L_42:
        /*008c*/ 	.word	0x00000070


	//   ....[1]....
        /*0090*/ 	.word	0x00000310


	//----- nvinfo : EIATTR_CRS_STACK_SIZE
	.align		4
.L_43:
        /*0094*/ 	.byte	0x04, 0x1e
        /*0096*/ 	.short	(.L_45 - .L_44)
.L_44:
        /*0098*/ 	.word	0x00000000


	//----- nvinfo : EIATTR_CBANK_PARAM_SIZE
	.align		4
.L_45:
        /*009c*/ 	.byte	0x03, 0x19
        /*009e*/ 	.short	0x0034


	//----- nvinfo : EIATTR_PARAM_CBANK
	.align		4
        /*00a0*/ 	.byte	0x04, 0x0a
        /*00a2*/ 	.short	(.L_47 - .L_46)
	.align		4
.L_46:
        /*00a4*/ 	.word	index@(.nv.constant0._Z10rk4_updatePdPKdS1_S1_S1_di)
        /*00a8*/ 	.short	0x0380
        /*00aa*/ 	.short	0x0034


	//----- nvinfo : EIATTR_SW_WAR
	.align		4
.L_47:
        /*00ac*/ 	.byte	0x04, 0x36
        /*00ae*/ 	.short	(.L_49 - .L_48)
.L_48:
        /*00b0*/ 	.word	0x00000008
.L_49:


//--------------------- .nv.info._Z4copyPKdPdi    --------------------------
	.section	.nv.info._Z4copyPKdPdi,"",@"SHT_CUDA_INFO"
	.sectionflags	@""
	.align	4


	//----- nvinfo : EIATTR_CUDA_API_VERSION
	.align		4
        /*0000*/ 	.byte	0x04, 0x37
        /*0002*/ 	.short	(.L_51 - .L_50)
.L_50:
        /*0004*/ 	.word	0x00000082


	//----- nvinfo : EIATTR_KPARAM_INFO
	.align		4
.L_51:
        /*0008*/ 	.byte	0x04, 0x17
        /*000a*/ 	.short	(.L_53 - .L_52)
.L_52:
        /*000c*/ 	.word	0x00000000
        /*0010*/ 	.short	0x0002
        /*0012*/ 	.short	0x0010
        /*0014*/ 	.byte	0x00, 0xf0, 0x11, 0x00


	//----- nvinfo : EIATTR_KPARAM_INFO
	.align		4
.L_53:
        /*0018*/ 	.byte	0x04, 0x17
        /*001a*/ 	.short	(.L_55 - .L_54)
.L_54:
        /*001c*/ 	.word	0x00000000
        /*0020*/ 	.short	0x0001
        /*0022*/ 	.short	0x0008
        /*0024*/ 	.byte	0x00, 0xf5, 0x21, 0x00


	//----- nvinfo : EIATTR_KPARAM_INFO
	.align		4
.L_55:
        /*0028*/ 	.byte	0x04, 0x17
        /*002a*/ 	.short	(.L_57 - .L_56)
.L_56:
        /*002c*/ 	.word	0x00000000
        /*0030*/ 	.short	0x0000
        /*0032*/ 	.short	0x0000
        /*0034*/ 	.byte	0x00, 0xf5, 0x21, 0x00


	//----- nvinfo : EIATTR_SPARSE_MMA_MASK
	.align		4
.L_57:
        /*0038*/ 	.byte	0x03, 0x50
        /*003a*/ 	.short	0x0000


	//----- nvinfo : EIATTR_MAXREG_COUNT
	.align		4
        /*003c*/ 	.byte	0x03, 0x1b
        /*003e*/ 	.short	0x00ff


	//----- nvinfo : EIATTR_MERCURY_ISA_VERSION
	.align		4
        /*0040*/ 	.byte	0x03, 0x5f
        /*0042*/ 	.short	0x0101


	//----- nvinfo : EIATTR_VRC_CTA_INIT_COUNT
	.align		4
        /*0044*/ 	.byte	0x02, 0x4a
	.zero		1
	.zero		1


	//----- nvinfo : EIATTR_EXIT_INSTR_OFFSETS
	.align		4
        /*0048*/ 	.byte	0x04, 0x1c
        /*004a*/ 	.short	(.L_59 - .L_58)


	//   ....[0]....
.L_58:
        /*004c*/ 	.word	0x00000070


	//   ....[1]....
        /*0050*/ 	.word	0x000000f0


	//----- nvinfo : EIATTR_CBANK_PARAM_SIZE
	.align		4
.L_59:
        /*0054*/ 	.byte	0x03, 0x19
        /*0056*/ 	.short	0x0014


	//----- nvinfo : EIATTR_PARAM_CBANK
	.align		4
        /*0058*/ 	.byte	0x04, 0x0a
        /*005a*/ 	.short	(.L_61 - .L_60)
	.align		4
.L_60:
        /*005c*/ 	.word	index@(.nv.constant0._Z4copyPKdPdi)
        /*0060*/ 	.short	0x0380
        /*0062*/ 	.short	0x0014


	//----- nvinfo : EIATTR_SW_WAR
	.align		4
.L_61:
        /*0064*/ 	.byte	0x04, 0x36
        /*0066*/ 	.short	(.L_63 - .L_62)
.L_62:
        /*0068*/ 	.word	0x00000008
.L_63:


//--------------------- .nv.info._Z4axpydPKdPdi   --------------------------
	.section	.nv.info._Z4axpydPKdPdi,"",@"SHT_CUDA_INFO"
	.sectionflags	@""
	.align	4


	//----- nvinfo : EIATTR_CUDA_API_VERSION
	.align		4
        /*0000*/ 	.byte	0x04, 0x37
        /*0002*/ 	.short	(.L_65 - .L_64)
.L_64:
        /*0004*/ 	.word	0x00000082


	//----- nvinfo : EIATTR_KPARAM_INFO
	.align		4
.L_65:
        /*0008*/ 	.byte	0x04, 0x17
        /*000a*/ 	.short	(.L_67 - .L_66)
.L_66:
        /*000c*/ 	.word	0x00000000
        /*0010*/ 	.short	0x0003
        /*0012*/ 	.short	0x0018
        /*0014*/ 	.byte	0x00, 0xf0, 0x11, 0x00


	//----- nvinfo : EIATTR_KPARAM_INFO
	.align		4
.L_67:
        /*0018*/ 	.byte	0x04, 0x17
        /*001a*/ 	.short	(.L_69 - .L_68)
.L_68:
        /*001c*/ 	.word	0x00000000
        /*0020*/ 	.short	0x0002
        /*0022*/ 	.short	0x0010
        /*0024*/ 	.byte	0x00, 0xf5, 0x21, 0x00


	//----- nvinfo : EIATTR_KPARAM_INFO
	.align		4
.L_69:
        /*0028*/ 	.byte	0x04, 0x17
        /*002a*/ 	.short	(.L_71 - .L_70)
.L_70:
        /*002c*/ 	.word	0x00000000
        /*0030*/ 	.short	0x0001
        /*0032*/ 	.short	0x0008
        /*0034*/ 	.byte	0x00, 0xf5, 0x21, 0x00


	//----- nvinfo : EIATTR_KPARAM_INFO
	.align		4
.L_71:
        /*0038*/ 	.byte	0x04, 0x17
        /*003a*/ 	.short	(.L_73 - .L_72)
.L_72:
        /*003c*/ 	.word	0x00000000
        /*0040*/ 	.short	0x0000
        /*0042*/ 	.short	0x0000
        /*0044*/ 	.byte	0x00, 0xf0, 0x21, 0x00


	//----- nvinfo : EIATTR_SPARSE_MMA_MASK
	.align		4
.L_73:
        /*0048*/ 	.byte	0x03, 0x50
        /*004a*/ 	.short	0x0000


	//----- nvinfo : EIATTR_MAXREG_COUNT
	.align		4
        /*004c*/ 	.byte	0x03, 0x1b
        /*004e*/ 	.short	0x00ff


	//----- nvinfo : EIATTR_MERCURY_ISA_VERSION
	.align		4
        /*0050*/ 	.byte	0x03, 0x5f
        /*0052*/ 	.short	0x0101


	//----- nvinfo : EIATTR_VRC_CTA_INIT_COUNT
	.align		4
        /*0054*/ 	.byte	0x02, 0x4a
	.zero		1
	.zero		1


	//----- nvinfo : EIATTR_EXIT_INSTR_OFFSETS
	.align		4
        /*0058*/ 	.byte	0x04, 0x1c
        /*005a*/ 	.short	(.L_75 - .L_74)


	//   ....[0]....
.L_74:
        /*005c*/ 	.word	0x00000070


	//   ....[1]....
        /*0060*/ 	.word	0x00000120


	//----- nvinfo : EIATTR_CBANK_PARAM_SIZE
	.align		4
.L_75:
        /*0064*/ 	.byte	0x03, 0x19
        /*0066*/ 	.short	0x001c


	//----- nvinfo : EIATTR_PARAM_CBANK
	.align		4
        /*0068*/ 	.byte	0x04, 0x0a
        /*006a*/ 	.short	(.L_77 - .L_76)
	.align		4
.L_76:
        /*006c*/ 	.word	index@(.nv.constant0._Z4axpydPKdPdi)
        /*0070*/ 	.short	0x0380
        /*0072*/ 	.short	0x001c


	//----- nvinfo : EIATTR_SW_WAR
	.align		4
.L_77:
        /*0074*/ 	.byte	0x04, 0x36
        /*0076*/ 	.short	(.L_79 - .L_78)
.L_78:
        /*0078*/ 	.word	0x00000008
.L_79:


//--------------------- .nv.info._Z17matvec_dense_cudaPKdS0_Pdi --------------------------
	.section	.nv.info._Z17matvec_dense_cudaPKdS0_Pdi,"",@"SHT_CUDA_INFO"
	.sectionflags	@""
	.align	4


	//----- nvinfo : EIATTR_CUDA_API_VERSION
	.align		4
        /*0000*/ 	.byte	0x04, 0x37
        /*0002*/ 	.short	(.L_81 - .L_80)
.L_80:
        /*0004*/ 	.word	0x00000082


	//----- nvinfo : EIATTR_KPARAM_INFO
	.align		4
.L_81:
        /*0008*/ 	.byte	0x04, 0x17
        /*000a*/ 	.short	(.L_83 - .L_82)
.L_82:
        /*000c*/ 	.word	0x00000000
        /*0010*/ 	.short	0x0003
        /*0012*/ 	.short	0x0018
        /*0014*/ 	.byte	0x00, 0xf0, 0x11, 0x00


	//----- nvinfo : EIATTR_KPARAM_INFO
	.align		4
.L_83:
        /*0018*/ 	.byte	0x04, 0x17
        /*001a*/ 	.short	(.L_85 - .L_84)
.L_84:
        /*001c*/ 	.word	0x00000000
        /*0020*/ 	.short	0x0002
        /*0022*/ 	.short	0x0010
        /*0024*/ 	.byte	0x00, 0xf5, 0x21, 0x00


	//----- nvinfo : EIATTR_KPARAM_INFO
	.align		4
.L_85:
        /*0028*/ 	.byte	0x04, 0x17
        /*002a*/ 	.short	(.L_87 - .L_86)
.L_86:
        /*002c*/ 	.word	0x00000000
        /*0030*/ 	.short	0x0001
        /*0032*/ 	.short	0x0008
        /*0034*/ 	.byte	0x00, 0xf5, 0x21, 0x00


	//----- nvinfo : EIATTR_KPARAM_INFO
	.align		4
.L_87:
        /*0038*/ 	.byte	0x04, 0x17
        /*003a*/ 	.short	(.L_89 - .L_88)
.L_88:
        /*003c*/ 	.word	0x00000000
        /*0040*/ 	.short	0x0000
        /*0042*/ 	.short	0x0000
        /*0044*/ 	.byte	0x00, 0xf5, 0x21, 0x00


	//----- nvinfo : EIATTR_SPARSE_MMA_MASK
	.align		4
.L_89:
        /*0048*/ 	.byte	0x03, 0x50
        /*004a*/ 	.short	0x0000


	//----- nvinfo : EIATTR_MAXREG_COUNT
	.align		4
        /*004c*/ 	.byte	0x03, 0x1b
        /*004e*/ 	.short	0x00ff


	//----- nvinfo : EIATTR_MERCURY_ISA_VERSION
	.align		4
        /*0050*/ 	.byte	0x03, 0x5f
        /*0052*/ 	.short	0x0101


	//----- nvinfo : EIATTR_VRC_CTA_INIT_COUNT
	.align		4
        /*0054*/ 	.byte	0x02, 0x4a
	.zero		1
	.zero		1


	//----- nvinfo : EIATTR_EXIT_INSTR_OFFSETS
	.align		4
        /*0058*/ 	.byte	0x04, 0x1c
        /*005a*/ 	.short	(.L_91 - .L_90)


	//   ....[0]....
.L_90:
        /*005c*/ 	.word	0x00000070


	//   ....[1]....
        /*0060*/ 	.word	0x00000b50


	//----- nvinfo : EIATTR_CBANK_PARAM_SIZE
	.align		4
.L_91:
        /*0064*/ 	.byte	0x03, 0x19
        /*0066*/ 	.short	0x001c


	//----- nvinfo : EIATTR_PARAM_CBANK
	.align		4
        /*0068*/ 	.byte	0x04, 0x0a
        /*006a*/ 	.short	(.L_93 - .L_92)
	.align		4
.L_92:
        /*006c*/ 	.word	index@(.nv.constant0._Z17matvec_dense_cudaPKdS0_Pdi)
        /*0070*/ 	.short	0x0380
        /*0072*/ 	.short	0x001c


	//----- nvinfo : EIATTR_SW_WAR
	.align		4
.L_93:
        /*0074*/ 	.byte	0x04, 0x36
        /*0076*/ 	.short	(.L_95 - .L_94)
.L_94:
        /*0078*/ 	.word	0x00000008
.L_95:


//--------------------- .nv.callgraph             --------------------------
	.section	.nv.callgraph,"",@"SHT_CUDA_CALLGRAPH"
	.align	4
	.sectionentsize	8
	.align		4
        /*0000*/ 	.word	0x00000000
	.align		4
        /*0004*/ 	.word	0xffffffff
	.align		4
        /*0008*/ 	.word	0x00000000
	.align		4
        /*000c*/ 	.word	0xfffffffe
	.align		4
        /*0010*/ 	.word	0x00000000
	.align		4
        /*0014*/ 	.word	0xfffffffd
	.align		4
        /*0018*/ 	.word	0x00000000
	.align		4
        /*001c*/ 	.word	0xfffffffc


//--------------------- .text._Z10rk4_updatePdPKdS1_S1_S1_di --------------------------
	.section	.text._Z10rk4_updatePdPKdS1_S1_S1_di,"ax",@progbits
	.align	128
        .global         _Z10rk4_updatePdPKdS1_S1_S1_di
        .type           _Z10rk4_updatePdPKdS1_S1_S1_di,@function
        .size           _Z10rk4_updatePdPKdS1_S1_S1_di,(.L_x_14 - _Z10rk4_updatePdPKdS1_S1_S1_di)
        .other          _Z10rk4_updatePdPKdS1_S1_S1_di,@"STO_CUDA_ENTRY STV_DEFAULT"
_Z10rk4_updatePdPKdS1_S1_S1_di:
.text._Z10rk4_updatePdPKdS1_S1_S1_di:
[----:B------:R-:W-:Y:S01]  /*0000*/  LDC R1, c[0x0][0x37c] ;  /* 0x0000df00ff017b82 */ /* 0x000fe20000000800 */
[----:B------:R-:W0:Y:S07]  /*0010*/  S2R R3, SR_TID.X ;  /* 0x0000000000037919 */ /* 0x000e2e0000002100 */
[----:B------:R-:W0:Y:S01]  /*0020*/  S2UR UR4, SR_CTAID.X ;  /* 0x00000000000479c3 */ /* 0x000e220000002500 */
[----:B------:R-:W1:Y:S07]  /*0030*/  LDCU UR5, c[0x0][0x3b0] ;  /* 0x00007600ff0577ac */ /* 0x000e6e0008000800 */
[----:B------:R-:W0:Y:S02]  /*0040*/  LDC R0, c[0x0][0x360] ;  /* 0x0000d800ff007b82 */ /* 0x000e240000000800 */
[----:B0-----:R-:W-:-:S05]  /*0050*/  IMAD R0, R0, UR4, R3 ;  /* 0x0000000400007c24 */ /* 0x001fca000f8e0203 */
[----:B-1----:R-:W-:-:S13]  /*0060*/  ISETP.GE.AND P0, PT, R0, UR5, PT ;  /* 0x0000000500007c0c */ /* 0x002fda000bf06270 */
[----:B------:R-:W-:Y:S05]  /*0070*/  @P0 EXIT ;  /* 0x000000000000094d */ /* 0x000fea0003800000 */
[----:B------:R-:W0:Y:S01]  /*0080*/  MUFU.RCP64H R3, 6 ;  /* 0x4018000000037908 */ /* 0x000e220000001800 */
[----:B------:R-:W-:Y:S01]  /*0090*/  IMAD.MOV.U32 R6, RZ, RZ, 0x0 ;  /* 0x00000000ff067424 */ /* 0x000fe200078e00ff */
[----:B------:R-:W1:Y:S01]  /*00a0*/  LDC.64 R8, c[0x0][0x3a8] ;  /* 0x0000ea00ff087b82 */ /* 0x000e620000000a00 */
[----:B------:R-:W-:Y:S01]  /*00b0*/  IMAD.MOV.U32 R7, RZ, RZ, 0x40180000 ;  /* 0x40180000ff077424 */ /* 0x000fe200078e00ff */
[----:B------:R-:W2:Y:S01]  /*00c0*/  LDCU.64 UR4, c[0x0][0x358] ;  /* 0x00006b00ff0477ac */ /* 0x000ea20008000a00 */
[----:B------:R-:W-:-:S05]  /*00d0*/  IMAD.MOV.U32 R2, RZ, RZ, 0x1 ;  /* 0x00000001ff027424 */ /* 0x000fca00078e00ff */
[----:B------:R-:W3:Y:S01]  /*00e0*/  LDC R10, c[0x0][0x3ac] ;  /* 0x0000eb00ff0a7b82 */ /* 0x000ee20000000800 */
[----:B0-----:R-:W-:-:S08]  /*00f0*/  DFMA R4, R2, -R6, 1 ;  /* 0x3ff000000204742b */ /* 0x001fd00000000806 */
[----:B------:R-:W-:-:S08]  /*0100*/  DFMA R4, R4, R4, R4 ;  /* 0x000000040404722b */ /* 0x000fd00000000004 */
[----:B------:R-:W-:Y:S01]  /*0110*/  DFMA R4, R2, R4, R2 ;  /* 0x000000040204722b */ /* 0x000fe20000000002 */
[----:B---3--:R-:W-:-:S07]  /*0120*/  FSETP.GEU.AND P1, PT, |R10|, 6.5827683646048100446e-37, PT ;  /* 0x036000000a00780b */ /* 0x008fce0003f2e200 */
[----:B------:R-:W-:-:S08]  /*0130*/  DFMA R2, R4, -R6, 1 ;  /* 0x3ff000000402742b */ /* 0x000fd00000000806 */
[----:B------:R-:W-:-:S08]  /*0140*/  DFMA R2, R4, R2, R4 ;  /* 0x000000020402722b */ /* 0x000fd00000000004 */
[----:B-1----:R-:W-:-:S08]  /*0150*/  DMUL R4, R2, R8 ;  /* 0x0000000802047228 */ /* 0x002fd00000000000 */
[----:B------:R-:W-:-:S08]  /*0160*/  DFMA R6, R4, -6, R8 ;  /* 0xc01800000406782b */ /* 0x000fd00000000008 */
[----:B------:R-:W-:-:S10]  /*0170*/  DFMA R2, R2, R6, R4 ;  /* 0x000000060202722b */ /* 0x000fd40000000004 */
[----:B------:R-:W-:-:S05]  /*0180*/  FFMA R4, RZ, 2.375, R3 ;  /* 0x40180000ff047823 */ /* 0x000fca0000000003 */
[----:B------:R-:W-:-:S13]  /*0190*/  FSETP.GT.AND P0, PT, |R4|, 1.469367938527859385e-39, PT ;  /* 0x001000000400780b */ /* 0x000fda0003f04200 */
[----:B--2---:R-:W-:Y:S05]  /*01a0*/  @P0 BRA P1, `(.L_x_0) ;  /* 0x0000000000080947 */ /* 0x004fea0000800000 */
[----:B------:R-:W-:-:S07]  /*01b0*/  MOV R6, 0x1d0 ;  /* 0x000001d000067802 */ /* 0x000fce0000000f00 */
[----:B------:R-:W-:Y:S05]  /*01c0*/  CALL.REL.NOINC `($__internal_0_$__cuda_sm20_div_rn_f64_full) ;  /* 0x0000000000547944 */ /* 0x000fea0003c00000 */
.L_x_0:
[----:B------:R-:W0:Y:S08]  /*01d0*/  LDC.64 R6, c[0x0][0x388] ;  /* 0x0000e200ff067b82 */ /* 0x000e300000000a00 */
[----:B------:R-:W1:Y:S08]  /*01e0*/  LDC.64 R8, c[0x0][0x390] ;  /* 0x0000e400ff087b82 */ /* 0x000e700000000a00 */
[----:B------:R-:W2:Y:S08]  /*01f0*/  LDC.64 R10, c[0x0][0x398] ;  /* 0x0000e600ff0a7b82 */ /* 0x000eb00000000a00 */
[----:B------:R-:W3:Y:S01]  /*0200*/  LDC.64 R12, c[0x0][0x3a0] ;  /* 0x0000e800ff0c7b82 */ /* 0x000ee20000000a00 */
[----:B0-----:R-:W-:-:S06]  /*0210*/  IMAD.WIDE R6, R0, 0x8, R6 ;  /* 0x0000000800067825 */ /* 0x001fcc00078e0206 */
[----:B------:R-:W4:Y:S01]  /*0220*/  LDG.E.64 R6, desc[UR4][R6.64] ;  /* 0x0000000406067981 */ /* 0x000f22000c1e1b00 */
[C---:B-1----:R-:W-:Y:S01]  /*0230*/  IMAD.WIDE R8, R0.reuse, 0x8, R8 ;  /* 0x0000000800087825 */ /* 0x042fe200078e0208 */
[----:B------:R-:W0:Y:S05]  /*0240*/  LDC.64 R4, c[0x0][0x380] ;  /* 0x0000e000ff047b82 */ /* 0x000e2a0000000a00 */
[----:B------:R-:W4:Y:S01]  /*0250*/  LDG.E.64 R8, desc[UR4][R8.64] ;  /* 0x0000000408087981 */ /* 0x000f22000c1e1b00 */
[----:B--2---:R-:W-:-:S06]  /*0260*/  IMAD.WIDE R10, R0, 0x8, R10 ;  /* 0x00000008000a7825 */ /* 0x004fcc00078e020a */
[----:B------:R-:W2:Y:S01]  /*0270*/  LDG.E.64 R10, desc[UR4][R10.64] ;  /* 0x000000040a0a7981 */ /* 0x000ea2000c1e1b00 */
[----:B---3--:R-:W-:-:S06]  /*0280*/  IMAD.WIDE R12, R0, 0x8, R12 ;  /* 0x00000008000c7825 */ /* 0x008fcc00078e020c */
[----:B------:R-:W3:Y:S01]  /*0290*/  LDG.E.64 R12, desc[UR4][R12.64] ;  /* 0x000000040c0c7981 */ /* 0x000ee2000c1e1b00 */
[----:B0-----:R-:W-:-:S05]  /*02a0*/  IMAD.WIDE R14, R0, 0x8, R4 ;  /* 0x00000008000e7825 */ /* 0x001fca00078e0204 */
[----:B------:R-:W5:Y:S01]  /*02b0*/  LDG.E.64 R16, desc[UR4][R14.64] ;  /* 0x000000040e107981 */ /* 0x000f62000c1e1b00 */
[----:B----4-:R-:W-:-:S08]  /*02c0*/  DFMA R4, R8, 2, R6 ;  /* 0x400000000804782b */ /* 0x010fd00000000006 */
[----:B--2---:R-:W-:-:S08]  /*02d0*/  DFMA R4, R10, 2, R4 ;  /* 0x400000000a04782b */ /* 0x004fd00000000004 */
[----:B---3--:R-:W-:-:S08]  /*02e0*/  DADD R4, R4, R12 ;  /* 0x0000000004047229 */ /* 0x008fd0000000000c */
[----:B-----5:R-:W-:-:S07]  /*02f0*/  DFMA R4, R4, R2, R16 ;  /* 0x000000020404722b */ /* 0x020fce0000000010 */
[----:B------:R-:W-:Y:S01]  /*0300*/  STG.E.64 desc[UR4][R14.64], R4 ;  /* 0x000000040e007986 */ /* 0x000fe2000c101b04 */
[----:B------:R-:W-:Y:S05]  /*0310*/  EXIT ;  /* 0x000000000000794d */ /* 0x000fea0003800000 */
        .weak           $__internal_0_$__cuda_sm20_div_rn_f64_full
        .type           $__internal_0_$__cuda_sm20_div_rn_f64_full,@function
        .size           $__internal_0_$__cuda_sm20_div_rn_f64_full,(.L_x_14 - $__internal_0_$__cuda_sm20_div_rn_f64_full)
$__internal_0_$__cuda_sm20_div_rn_f64_full:
[----:B------:R-:W0:Y:S01]  /*0320*/  LDC.64 R4, c[0x0][0x3a8] ;  /* 0x0000ea00ff047b82 */ /* 0x000e220000000a00 */
[----:B------:R-:W-:Y:S02]  /*0330*/  IMAD.MOV.U32 R3, RZ, RZ, 0x3ff80000 ;  /* 0x3ff80000ff037424 */ /* 0x000fe400078e00ff */
[----:B------:R-:W-:Y:S02]  /*0340*/  IMAD.MOV.U32 R2, RZ, RZ, 0x0 ;  /* 0x00000000ff027424 */ /* 0x000fe400078e00ff */
[----:B------:R-:W1:Y:S01]  /*0350*/  MUFU.RCP64H R9, R3 ;  /* 0x0000000300097308 */ /* 0x000e620000001800 */
[----:B------:R-:W-:Y:S02]  /*0360*/  IMAD.MOV.U32 R8, RZ, RZ, 0x1 ;  /* 0x00000001ff087424 */ /* 0x000fe400078e00ff */
[----:B------:R-:W-:Y:S02]  /*0370*/  IMAD.MOV.U32 R12, RZ, RZ, 0x1ca00000 ;  /* 0x1ca00000ff0c7424 */ /* 0x000fe400078e00ff */
[----:B------:R-:W-:-:S04]  /*0380*/  IMAD.MOV.U32 R19, RZ, RZ, 0x40100000 ;  /* 0x40100000ff137424 */ /* 0x000fc800078e00ff */
[----:B------:R-:W-:Y:S01]  /*0390*/  VIADD R20, R19, 0xffffffff ;  /* 0xffffffff13147836 */ /* 0x000fe20000000000 */
[----:B-1----:R-:W-:Y:S01]  /*03a0*/  DFMA R10, R8, -R2, 1 ;  /* 0x3ff00000080a742b */ /* 0x002fe20000000802 */
[C---:B0-----:R-:W-:Y:S02]  /*03b0*/  FSETP.GEU.AND P1, PT, |R5|.reuse, 1.469367938527859385e-39, PT ;  /* 0x001000000500780b */ /* 0x041fe40003f2e200 */
[----:B------:R-:W-:-:S04]  /*03c0*/  LOP3.LUT R7, R5, 0x7ff00000, RZ, 0xc0, !PT ;  /* 0x7ff0000005077812 */ /* 0x000fc800078ec0ff */
[----:B------:R-:W-:Y:S01]  /*03d0*/  ISETP.GE.U32.AND P0, PT, R7, 0x40100000, PT ;  /* 0x401000000700780c */ /* 0x000fe20003f06070 */
[----:B------:R-:W-:Y:S01]  /*03e0*/  DFMA R10, R10, R10, R10 ;  /* 0x0000000a0a0a722b */ /* 0x000fe2000000000a */
[----:B------:R-:W-:Y:S02]  /*03f0*/  MOV R18, R7 ;  /* 0x0000000700127202 */ /* 0x000fe40000000f00 */
[----:B------:R-:W-:-:S04]  /*0400*/  SEL R12, R12, 0x63400000, !P0 ;  /* 0x634000000c0c7807 */ /* 0x000fc80004000000 */
[C-C-:B------:R-:W-:Y:S01]  /*0410*/  @!P1 LOP3.LUT R14, R12.reuse, 0x80000000, R5.reuse, 0xf8, !PT ;  /* 0x800000000c0e9812 */ /* 0x140fe200078ef805 */
[----:B------:R-:W-:Y:S01]  /*0420*/  DFMA R10, R8, R10, R8 ;  /* 0x0000000a080a722b */ /* 0x000fe20000000008 */
[----:B------:R-:W-:Y:S01]  /*0430*/  LOP3.LUT R9, R12, 0x800fffff, R5, 0xf8, !PT ;  /* 0x800fffff0c097812 */ /* 0x000fe200078ef805 */
[----:B------:R-:W-:Y:S01]  /*0440*/  IMAD.MOV.U32 R8, RZ, RZ, R4 ;  /* 0x000000ffff087224 */ /* 0x000fe200078e0004 */
[----:B------:R-:W-:Y:S01]  /*0450*/  @!P1 LOP3.LUT R15, R14, 0x100000, RZ, 0xfc, !PT ;  /* 0x001000000e0f9812 */ /* 0x000fe200078efcff */
[----:B------:R-:W-:-:S04]  /*0460*/  @!P1 IMAD.MOV.U32 R14, RZ, RZ, RZ ;  /* 0x000000ffff0e9224 */ /* 0x000fc800078e00ff */
[----:B------:R-:W-:Y:S02]  /*0470*/  DFMA R16, R10, -R2, 1 ;  /* 0x3ff000000a10742b */ /* 0x000fe40000000802 */
[----:B------:R-:W-:-:S06]  /*0480*/  @!P1 DFMA R8, R8, 2, -R14 ;  /* 0x400000000808982b */ /* 0x000fcc000000080e */
[----:B------:R-:W-:-:S04]  /*0490*/  DFMA R10, R10, R16, R10 ;  /* 0x000000100a0a722b */ /* 0x000fc8000000000a */
[----:B------:R-:W-:-:S04]  /*04a0*/  @!P1 LOP3.LUT R18, R9, 0x7ff00000, RZ, 0xc0, !PT ;  /* 0x7ff0000009129812 */ /* 0x000fc800078ec0ff */
[----:B------:R-:W-:Y:S01]  /*04b0*/  DMUL R14, R10, R8 ;  /* 0x000000080a0e7228 */ /* 0x000fe20000000000 */
[----:B------:R-:W-:-:S05]  /*04c0*/  VIADD R13, R18, 0xffffffff ;  /* 0xffffffff120d7836 */ /* 0x000fca0000000000 */
[----:B------:R-:W-:Y:S02]  /*04d0*/  ISETP.GT.U32.AND P0, PT, R13, 0x7feffffe, PT ;  /* 0x7feffffe0d00780c */ /* 0x000fe40003f04070 */
[----:B------:R-:W-:Y:S02]  /*04e0*/  DFMA R16, R14, -R2, R8 ;  /* 0x800000020e10722b */ /* 0x000fe40000000008 */
[----:B------:R-:W-:-:S06]  /*04f0*/  ISETP.GT.U32.OR P0, PT, R20, 0x7feffffe, P0 ;  /* 0x7feffffe1400780c */ /* 0x000fcc0000704470 */
[----:B------:R-:W-:-:S07]  /*0500*/  DFMA R10, R10, R16, R14 ;  /* 0x000000100a0a722b */ /* 0x000fce000000000e */
[----:B------:R-:W-:Y:S05]  /*0510*/  @P0 BRA `(.L_x_1) ;  /* 0x0000000000680947 */ /* 0x000fea0003800000 */
[----:B------:R-:W-:-:S05]  /*0520*/  IMAD.MOV.U32 R4, RZ, RZ, 0x40100000 ;  /* 0x40100000ff047424 */ /* 0x000fca00078e00ff */
[----:B------:R-:W-:Y:S02]  /*0530*/  VIADDMNMX R7, R7, -R4, 0xb9600000, !PT ;  /* 0xb960000007077446 */ /* 0x000fe40007800904 */
[----:B------:R-:W-:Y:S02]  /*0540*/  MOV R4, RZ ;  /* 0x000000ff00047202 */ /* 0x000fe40000000f00 */
[----:B------:R-:W-:-:S05]  /*0550*/  VIMNMX R7, PT, PT, R7, 0x46a00000, PT ;  /* 0x46a0000007077848 */ /* 0x000fca0003fe0100 */
[----:B------:R-:W-:-:S04]  /*0560*/  IMAD.IADD R7, R7, 0x1, -R12 ;  /* 0x0000000107077824 */ /* 0x000fc800078e0a0c */
[----:B------:R-:W-:-:S06]  /*0570*/  VIADD R5, R7, 0x7fe00000 ;  /* 0x7fe0000007057836 */ /* 0x000fcc0000000000 */
[----:B------:R-:W-:-:S10]  /*0580*/  DMUL R12, R10, R4 ;  /* 0x000000040a0c7228 */ /* 0x000fd40000000000 */
[----:B------:R-:W-:-:S13]  /*0590*/  FSETP.GTU.AND P0, PT, |R13|, 1.469367938527859385e-39, PT ;  /* 0x001000000d00780b */ /* 0x000fda0003f0c200 */
[----:B------:R-:W-:Y:S05]  /*05a0*/  @P0 BRA `(.L_x_2) ;  /* 0x00000000008c0947 */ /* 0x000fea0003800000 */
[----:B------:R-:W-:Y:S01]  /*05b0*/  DFMA R2, R10, -R2, R8 ;  /* 0x800000020a02722b */ /* 0x000fe20000000008 */
[----:B------:R-:W-:-:S09]  /*05c0*/  IMAD.MOV.U32 R4, RZ, RZ, RZ ;  /* 0x000000ffff047224 */ /* 0x000fd200078e00ff */
[C---:B------:R-:W-:Y:S02]  /*05d0*/  FSETP.NEU.AND P0, PT, R3.reuse, RZ, PT ;  /* 0x000000ff0300720b */ /* 0x040fe40003f0d000 */
[----:B------:R-:W-:-:S04]  /*05e0*/  LOP3.LUT R2, R3, 0x40180000, RZ, 0x3c, !PT ;  /* 0x4018000003027812 */ /* 0x000fc800078e3cff */
[----:B------:R-:W-:-:S04]  /*05f0*/  LOP3.LUT R9, R2, 0x80000000, RZ, 0xc0, !PT ;  /* 0x8000000002097812 */ /* 0x000fc800078ec0ff */
[----:B------:R-:W-:-:S03]  /*0600*/  LOP3.LUT R5, R9, R5, RZ, 0xfc, !PT ;  /* 0x0000000509057212 */ /* 0x000fc600078efcff */
[----:B------:R-:W-:Y:S05]  /*0610*/  @!P0 BRA `(.L_x_2) ;  /* 0x0000000000708947 */ /* 0x000fea0003800000 */
[----:B------:R-:W-:Y:S01]  /*0620*/  IMAD.MOV R3, RZ, RZ, -R7 ;  /* 0x000000ffff037224 */ /* 0x000fe200078e0a07 */
[----:B------:R-:W-:Y:S01]  /*0630*/  DMUL.RP R4, R10, R4 ;  /* 0x000000040a047228 */ /* 0x000fe20000008000 */
[----:B------:R-:W-:Y:S01]  /*0640*/  IMAD.MOV.U32 R2, RZ, RZ, RZ ;  /* 0x000000ffff027224 */ /* 0x000fe200078e00ff */
[----:B------:R-:W-:-:S05]  /*0650*/  IADD3 R7, PT, PT, -R7, -0x43300000, RZ ;  /* 0xbcd0000007077810 */ /* 0x000fca0007ffe1ff */
[----:B------:R-:W-:-:S03]  /*0660*/  DFMA R2, R12, -R2, R10 ;  /* 0x800000020c02722b */ /* 0x000fc6000000000a */
[----:B------:R-:W-:-:S07]  /*0670*/  LOP3.LUT R9, R5, R9, RZ, 0x3c, !PT ;  /* 0x0000000905097212 */ /* 0x000fce00078e3cff */
[----:B------:R-:W-:-:S04]  /*0680*/  FSETP.NEU.AND P0, PT, |R3|, R7, PT ;  /* 0x000000070300720b */ /* 0x000fc80003f0d200 */
[----:B------:R-:W-:Y:S02]  /*0690*/  FSEL R12, R4, R12, !P0 ;  /* 0x0000000c040c7208 */ /* 0x000fe40004000000 */
[----:B------:R-:W-:Y:S01]  /*06a0*/  FSEL R13, R9, R13, !P0 ;  /* 0x0000000d090d7208 */ /* 0x000fe20004000000 */
[----:B------:R-:W-:Y:S06]  /*06b0*/  BRA `(.L_x_2) ;  /* 0x0000000000487947 */ /* 0x000fec0003800000 */
.L_x_1:
[----:B------:R-:W0:Y:S02]  /*06c0*/  LDC.64 R2, c[0x0][0x3a8] ;  /* 0x0000ea00ff027b82 */ /* 0x000e240000000a00 */
[----:B0-----:R-:W-:-:S14]  /*06d0*/  DSETP.NAN.AND P0, PT, R2, R2, PT ;  /* 0x000000020200722a */ /* 0x001fdc0003f08000 */
[----:B------:R-:W-:Y:S05]  /*06e0*/  @P0 BRA `(.L_x_3) ;  /* 0x0000000000340947 */ /* 0x000fea0003800000 */
[----:B------:R-:W-:Y:S01]  /*06f0*/  ISETP.NE.AND P0, PT, R18, R19, PT ;  /* 0x000000131200720c */ /* 0x000fe20003f05270 */
[----:B------:R-:W-:Y:S02]  /*0700*/  IMAD.MOV.U32 R12, RZ, RZ, 0x0 ;  /* 0x00000000ff0c7424 */ /* 0x000fe400078e00ff */
[----:B------:R-:W-:-:S10]  /*0710*/  IMAD.MOV.U32 R13, RZ, RZ, -0x80000 ;  /* 0xfff80000ff0d7424 */ /* 0x000fd400078e00ff */
[----:B------:R-:W-:Y:S05]  /*0720*/  @!P0 BRA `(.L_x_2) ;  /* 0x00000000002c8947 */ /* 0x000fea0003800000 */
[----:B------:R-:W-:Y:S02]  /*0730*/  ISETP.NE.AND P0, PT, R18, 0x7ff00000, PT ;  /* 0x7ff000001200780c */ /* 0x000fe40003f05270 */
[----:B------:R-:W-:Y:S02]  /*0740*/  LOP3.LUT R5, R5, 0x40180000, RZ, 0x3c, !PT ;  /* 0x4018000005057812 */ /* 0x000fe400078e3cff */
[----:B------:R-:W-:Y:S02]  /*0750*/  ISETP.EQ.OR P0, PT, R19, RZ, !P0 ;  /* 0x000000ff1300720c */ /* 0x000fe40004702670 */
[----:B------:R-:W-:-:S11]  /*0760*/  LOP3.LUT R13, R5, 0x80000000, RZ, 0xc0, !PT ;  /* 0x80000000050d7812 */ /* 0x000fd600078ec0ff */
[----:B------:R-:W-:Y:S01]  /*0770*/  @P0 LOP3.LUT R2, R13, 0x7ff00000, RZ, 0xfc, !PT ;  /* 0x7ff000000d020812 */ /* 0x000fe200078efcff */
[----:B------:R-:W-:Y:S01]  /*0780*/  @!P0 IMAD.MOV.U32 R12, RZ, RZ, RZ ;  /* 0x000000ffff0c8224 */ /* 0x000fe200078e00ff */
[----:B------:R-:W-:-:S03]  /*0790*/  @P0 MOV R12, RZ ;  /* 0x000000ff000c0202 */ /* 0x000fc60000000f00 */
[----:B------:R-:W-:Y:S01]  /*07a0*/  @P0 IMAD.MOV.U32 R13, RZ, RZ, R2 ;  /* 0x000000ffff0d0224 */ /* 0x000fe200078e0002 */
[----:B------:R-:W-:Y:S06]  /*07b0*/  BRA `(.L_x_2) ;  /* 0x0000000000087947 */ /* 0x000fec0003800000 */
.L_x_3:
[----:B------:R-:W-:Y:S01]  /*07c0*/  LOP3.LUT R13, R5, 0x80000, RZ, 0xfc, !PT ;  /* 0x00080000050d7812 */ /* 0x000fe200078efcff */
[----:B------:R-:W-:-:S07]  /*07d0*/  IMAD.MOV.U32 R12, RZ, RZ, R4 ;  /* 0x000000ffff0c7224 */ /* 0x000fce00078e0004 */
.L_x_2:
[----:B------:R-:W-:Y:S02]  /*07e0*/  IMAD.MOV.U32 R7, RZ, RZ, 0x0 ;  /* 0x00000000ff077424 */ /* 0x000fe400078e00ff */
[----:B------:R-:W-:Y:S02]  /*07f0*/  IMAD.MOV.U32 R2, RZ, RZ, R12 ;  /* 0x000000ffff027224 */ /* 0x000fe400078e000c */
[----:B------:R-:W-:Y:S01]  /*0800*/  IMAD.MOV.U32 R3, RZ, RZ, R13 ;  /* 0x000000ffff037224 */ /* 0x000fe200078e000d */
[----:B------:R-:W-:Y:S06]  /*0810*/  RET.REL.NODEC R6 `(_Z10rk4_updatePdPKdS1_S1_S1_di) ;  /* 0xfffffff406f87950 */ /* 0x000fec0003c3ffff */
.L_x_4:
[----:B------:R-:W-:-:S00]  /*0820*/  BRA `(.L_x_4) ;  /* 0xfffffffc00fc7947 */ /* 0x000fc0000383ffff */
[----:B------:R-:W-:-:S00]  /*0830*/  NOP ;  /* 0x0000000000007918 */ /* 0x000fc00000000000 */
        /* <DEDUP_REMOVED lines=12> */
.L_x_14:


//--------------------- .text._Z4copyPKdPdi       --------------------------
	.section	.text._Z4copyPKdPdi,"ax",@progbits
	.align	128
        .global         _Z4copyPKdPdi
        .type           _Z4copyPKdPdi,@function
        .size           _Z4copyPKdPdi,(.L_x_16 - _Z4copyPKdPdi)
        .other          _Z4copyPKdPdi,@"STO_CUDA_ENTRY STV_DEFAULT"
_Z4copyPKdPdi:
.text._Z4copyPKdPdi:
        /* <DEDUP_REMOVED lines=8> */
[----:B------:R-:W0:Y:S01]  /*0080*/  LDC.64 R2, c[0x0][0x380] ;  /* 0x0000e000ff027b82 */ /* 0x000e220000000a00 */
[----:B------:R-:W1:Y:S07]  /*0090*/  LDCU.64 UR4, c[0x0][0x358] ;  /* 0x00006b00ff0477ac */ /* 0x000e6e0008000a00 */
[----:B------:R-:W2:Y:S01]  /*00a0*/  LDC.64 R4, c[0x0][0x388] ;  /* 0x0000e200ff047b82 */ /* 0x000ea20000000a00 */
[----:B0-----:R-:W-:-:S06]  /*00b0*/  IMAD.WIDE R2, R7, 0x8, R2 ;  /* 0x0000000807027825 */ /* 0x001fcc00078e0202 */
[----:B-1----:R-:W3:Y:S01]  /*00c0*/  LDG.E.64 R2, desc[UR4][R2.64] ;  /* 0x0000000402027981 */ /* 0x002ee2000c1e1b00 */
[----:B--2---:R-:W-:-:S05]  /*00d0*/  IMAD.WIDE R4, R7, 0x8, R4 ;  /* 0x0000000807047825 */ /* 0x004fca00078e0204 */
[----:B---3--:R-:W-:Y:S01]  /*00e0*/  STG.E.64 desc[UR4][R4.64], R2 ;  /* 0x0000000204007986 */ /* 0x008fe2000c101b04 */
[----:B------:R-:W-:Y:S05]  /*00f0*/  EXIT ;  /* 0x000000000000794d */ /* 0x000fea0003800000 */
.L_x_5:
        /* <DEDUP_REMOVED lines=16> */
.L_x_16:


//--------------------- .text._Z4axpydPKdPdi      --------------------------
	.section	.text._Z4axpydPKdPdi,"ax",@progbits
	.align	128
        .global         _Z4axpydPKdPdi
        .type           _Z4axpydPKdPdi,@function
        .size           _Z4axpydPKdPdi,(.L_x_17 - _Z4axpydPKdPdi)
        .other          _Z4axpydPKdPdi,@"STO_CUDA_ENTRY STV_DEFAULT"
_Z4axpydPKdPdi:
.text._Z4axpydPKdPdi:
        /* <DEDUP_REMOVED lines=10> */
[----:B------:R-:W2:Y:S08]  /*00a0*/  LDC.64 R4, c[0x0][0x390] ;  /* 0x0000e400ff047b82 */ /* 0x000eb00000000a00 */
[----:B------:R-:W3:Y:S01]  /*00b0*/  LDC.64 R8, c[0x0][0x380] ;  /* 0x0000e000ff087b82 */ /* 0x000ee20000000a00 */
[----:B0-----:R-:W-:-:S06]  /*00c0*/  IMAD.WIDE R2, R7, 0x8, R2 ;  /* 0x0000000807027825 */ /* 0x001fcc00078e0202 */
[----:B-1----:R-:W3:Y:S01]  /*00d0*/  LDG.E.64 R2, desc[UR4][R2.64] ;  /* 0x0000000402027981 */ /* 0x002ee2000c1e1b00 */
[----:B--2---:R-:W-:-:S05]  /*00e0*/  IMAD.WIDE R4, R7, 0x8, R4 ;  /* 0x0000000807047825 */ /* 0x004fca00078e0204 */
[----:B------:R-:W3:Y:S02]  /*00f0*/  LDG.E.64 R6, desc[UR4][R4.64] ;  /* 0x0000000404067981 */ /* 0x000ee4000c1e1b00 */
[----:B---3--:R-:W-:-:S07]  /*0100*/  DFMA R6, R2, R8, R6 ;  /* 0x000000080206722b */ /* 0x008fce0000000006 */
[----:B------:R-:W-:Y:S01]  /*0110*/  STG.E.64 desc[UR4][R4.64], R6 ;  /* 0x0000000604007986 */ /* 0x000fe2000c101b04 */
[----:B------:R-:W-:Y:S05]  /*0120*/  EXIT ;  /* 0x000000000000794d */ /* 0x000fea0003800000 */
.L_x_6:
        /* <DEDUP_REMOVED lines=13> */
.L_x_17:


//--------------------- .text._Z17matvec_dense_cudaPKdS0_Pdi --------------------------
	.section	.text._Z17matvec_dense_cudaPKdS0_Pdi,"ax",@progbits
	.align	128
        .global         _Z17matvec_dense_cudaPKdS0_Pdi
        .type           _Z17matvec_dense_cudaPKdS0_Pdi,@function
        .size           _Z17matvec_dense_cudaPKdS0_Pdi,(.L_x_18 - _Z17matvec_dense_cudaPKdS0_Pdi)
        .other          _Z17matvec_dense_cudaPKdS0_Pdi,@"STO_CUDA_ENTRY STV_DEFAULT"
_Z17matvec_dense_cudaPKdS0_Pdi:
.text._Z17matvec_dense_cudaPKdS0_Pdi:
        /* <DEDUP_REMOVED lines=8> */
[----:B------:R-:W-:Y:S01]  /*0080*/  UISETP.GE.AND UP0, UPT, UR9, 0x1, UPT ;  /* 0x000000010900788c */ /* 0x000fe2000bf06270 */
[----:B------:R-:W-:Y:S01]  /*0090*/  CS2R R12, SRZ ;  /* 0x00000000000c7805 */ /* 0x000fe2000001ff00 */
[----:B------:R-:W0:Y:S07]  /*00a0*/  LDCU.64 UR10, c[0x0][0x358] ;  /* 0x00006b00ff0a77ac */ /* 0x000e2e0008000a00 */
[----:B------:R-:W-:Y:S05]  /*00b0*/  BRA.U !UP0, `(.L_x_7) ;  /* 0x0000000908987547 */ /* 0x000fea000b800000 */
[----:B------:R-:W-:Y:S01]  /*00c0*/  UISETP.GE.U32.AND UP1, UPT, UR9, 0x10, UPT ;  /* 0x000000100900788c */ /* 0x000fe2000bf26070 */
[----:B------:R-:W-:Y:S01]  /*00d0*/  IMAD.MOV.U32 R21, RZ, RZ, RZ ;  /* 0x000000ffff157224 */ /* 0x000fe200078e00ff */
[----:B------:R-:W-:Y:S02]  /*00e0*/  ULOP3.LUT UR6, UR9, 0xf, URZ, 0xc0, !UPT ;  /* 0x0000000f09067892 */ /* 0x000fe4000f8ec0ff */
[----:B------:R-:W-:Y:S01]  /*00f0*/  IMAD.WIDE R4, R0, UR9, RZ ;  /* 0x0000000900047c25 */ /* 0x000fe2000f8e02ff */
[----:B------:R-:W-:Y:S01]  /*0100*/  CS2R R12, SRZ ;  /* 0x00000000000c7805 */ /* 0x000fe2000001ff00 */
[----:B------:R-:W-:-:S03]  /*0110*/  UISETP.NE.AND UP0, UPT, UR6, URZ, UPT ;  /* 0x000000ff0600728c */ /* 0x000fc6000bf05270 */
[----:B------:R-:W-:Y:S08]  /*0120*/  BRA.U !UP1, `(.L_x_8) ;  /* 0x0000000509207547 */ /* 0x000ff0000b800000 */
[----:B------:R-:W1:Y:S01]  /*0130*/  LDCU.128 UR12, c[0x0][0x380] ;  /* 0x00007000ff0c77ac */ /* 0x000e620008000c00 */
[----:B------:R-:W-:Y:S01]  /*0140*/  CS2R R12, SRZ ;  /* 0x00000000000c7805 */ /* 0x000fe2000001ff00 */
[----:B------:R-:W-:-:S04]  /*0150*/  ULOP3.LUT UR7, UR9, 0x7ffffff0, URZ, 0xc0, !UPT ;  /* 0x7ffffff009077892 */ /* 0x000fc8000f8ec0ff */
[----:B------:R-:W-:Y:S02]  /*0160*/  UIADD3 UR8, UPT, UPT, -UR7, URZ, URZ ;  /* 0x000000ff07087290 */ /* 0x000fe4000fffe1ff */
[----:B------:R-:W-:Y:S01]  /*0170*/  IMAD.U32 R21, RZ, RZ, UR7 ;  /* 0x00000007ff157e24 */ /* 0x000fe2000f8e00ff */
[----:B-1----:R-:W-:Y:S01]  /*0180*/  UIADD3 UR4, UP1, UPT, UR14, 0x40, URZ ;  /* 0x000000400e047890 */ /* 0x002fe2000ff3e0ff */
[----:B------:R-:W-:-:S03]  /*0190*/  LEA R14, P0, R4, UR12, 0x3 ;  /* 0x0000000c040e7c11 */ /* 0x000fc6000f8018ff */
[----:B------:R-:W-:Y:S01]  /*01a0*/  UIADD3.X UR5, UPT, UPT, URZ, UR15, URZ, UP1, !UPT ;  /* 0x0000000fff057290 */ /* 0x000fe20008ffe4ff */
[----:B------:R-:W-:Y:S01]  /*01b0*/  LEA.HI.X R15, R4, UR13, R5, 0x3, P0 ;  /* 0x0000000d040f7c11 */ /* 0x000fe200080f1c05 */
[----:B------:R-:W-:Y:S01]  /*01c0*/  IMAD.U32 R8, RZ, RZ, UR4 ;  /* 0x00000004ff087e24 */ /* 0x000fe2000f8e00ff */
[----:B------:R-:W-:-:S03]  /*01d0*/  IADD3 R14, P0, PT, R14, 0x40, RZ ;  /* 0x000000400e0e7810 */ /* 0x000fc60007f1e0ff */
[----:B------:R-:W-:Y:S02]  /*01e0*/  MOV R9, UR5 ;  /* 0x0000000500097c02 */ /* 0x000fe40008000f00 */
[----:B------:R-:W-:-:S08]  /*01f0*/  IMAD.X R15, RZ, RZ, R15, P0 ;  /* 0x000000ffff0f7224 */ /* 0x000fd000000e060f */
.L_x_9:
[----:B------:R-:W-:Y:S01]  /*0200*/  IMAD.MOV.U32 R2, RZ, RZ, R14 ;  /* 0x000000ffff027224 */ /* 0x000fe200078e000e */
[----:B------:R-:W-:Y:S01]  /*0210*/  MOV R11, R9 ;  /* 0x00000009000b7202 */ /* 0x000fe20000000f00 */
[----:B------:R-:W-:Y:S02]  /*0220*/  IMAD.MOV.U32 R3, RZ, RZ, R15 ;  /* 0x000000ffff037224 */ /* 0x000fe400078e000f */
[----:B------:R-:W-:-:S03]  /*0230*/  IMAD.MOV.U32 R10, RZ, RZ, R8 ;  /* 0x000000ffff0a7224 */ /* 0x000fc600078e0008 */
[----:B0-----:R-:W2:Y:S04]  /*0240*/  LDG.E.64 R14, desc[UR10][R2.64+-0x40] ;  /* 0xffffc00a020e7981 */ /* 0x001ea8000c1e1b00 */
[----:B------:R-:W2:Y:S04]  /*0250*/  LDG.E.64 R26, desc[UR10][R10.64+-0x40] ;  /* 0xffffc00a0a1a7981 */ /* 0x000ea8000c1e1b00 */
[----:B------:R-:W3:Y:S04]  /*0260*/  LDG.E.64 R6, desc[UR10][R2.64+-0x38] ;  /* 0xffffc80a02067981 */ /* 0x000ee8000c1e1b00 */
[----:B------:R-:W3:Y:S04]  /*0270*/  LDG.E.64 R8, desc[UR10][R10.64+-0x38] ;  /* 0xffffc80a0a087981 */ /* 0x000ee8000c1e1b00 */
[----:B------:R-:W4:Y:S04]  /*0280*/  LDG.E.64 R22, desc[UR10][R2.64+-0x30] ;  /* 0xffffd00a02167981 */ /* 0x000f28000c1e1b00 */
[----:B------:R-:W4:Y:S04]  /*0290*/  LDG.E.64 R24, desc[UR10][R10.64+-0x30] ;  /* 0xffffd00a0a187981 */ /* 0x000f28000c1e1b00 */
[----:B------:R-:W5:Y:S04]  /*02a0*/  LDG.E.64 R16, desc[UR10][R2.64+-0x28] ;  /* 0xffffd80a02107981 */ /* 0x000f68000c1e1b00 */
[----:B------:R-:W5:Y:S01]  /*02b0*/  LDG.E.64 R18, desc[UR10][R10.64+-0x28] ;  /* 0xffffd80a0a127981 */ /* 0x000f62000c1e1b00 */
[----:B--2---:R-:W-:-:S03]  /*02c0*/  DFMA R26, R14, R26, R12 ;  /* 0x0000001a0e1a722b */ /* 0x004fc6000000000c */
[----:B------:R-:W2:Y:S04]  /*02d0*/  LDG.E.64 R12, desc[UR10][R2.64+-0x20] ;  /* 0xffffe00a020c7981 */ /* 0x000ea8000c1e1b00 */
[----:B------:R-:W2:Y:S01]  /*02e0*/  LDG.E.64 R14, desc[UR10][R10.64+-0x20] ;  /* 0xffffe00a0a0e7981 */ /* 0x000ea2000c1e1b00 */
[----:B---3--:R-:W-:-:S03]  /*02f0*/  DFMA R26, R6, R8, R26 ;  /* 0x00000008061a722b */ /* 0x008fc6000000001a */
[----:B------:R-:W3:Y:S04]  /*0300*/  LDG.E.64 R6, desc[UR10][R2.64+-0x18] ;  /* 0xffffe80a02067981 */ /* 0x000ee8000c1e1b00 */
[----:B------:R-:W3:Y:S01]  /*0310*/  LDG.E.64 R8, desc[UR10][R10.64+-0x18] ;  /* 0xffffe80a0a087981 */ /* 0x000ee2000c1e1b00 */
[----:B----4-:R-:W-:-:S03]  /*0320*/  DFMA R26, R22, R24, R26 ;  /* 0x00000018161a722b */ /* 0x010fc6000000001a */
[----:B------:R-:W4:Y:S04]  /*0330*/  LDG.E.64 R22, desc[UR10][R2.64+-0x10] ;  /* 0xfffff00a02167981 */ /* 0x000f28000c1e1b00 */
[----:B------:R-:W4:Y:S01]  /*0340*/  LDG.E.64 R24, desc[UR10][R10.64+-0x10] ;  /* 0xfffff00a0a187981 */ /* 0x000f22000c1e1b00 */
[----:B-----5:R-:W-:-:S03]  /*0350*/  DFMA R26, R16, R18, R26 ;  /* 0x00000012101a722b */ /* 0x020fc6000000001a */
        /* <DEDUP_REMOVED lines=26> */
[----:B------:R-:W-:-:S04]  /*0500*/  UIADD3 UR8, UPT, UPT, UR8, 0x10, URZ ;  /* 0x0000001008087890 */ /* 0x000fc8000fffe0ff */
[----:B------:R-:W-:Y:S01]  /*0510*/  UISETP.NE.AND UP1, UPT, UR8, URZ, UPT ;  /* 0x000000ff0800728c */ /* 0x000fe2000bf25270 */
[----:B--2---:R-:W-:Y:S01]  /*0520*/  DFMA R12, R12, R14, R26 ;  /* 0x0000000e0c0c722b */ /* 0x004fe2000000001a */
[----:B------:R-:W-:-:S05]  /*0530*/  IADD3 R14, P0, PT, R2, 0x80, RZ ;  /* 0x00000080020e7810 */ /* 0x000fca0007f1e0ff */
[----:B------:R-:W-:Y:S02]  /*0540*/  IMAD.X R15, RZ, RZ, R3, P0 ;  /* 0x000000ffff0f7224 */ /* 0x000fe400000e0603 */
[----:B---3--:R-:W-:Y:S01]  /*0550*/  DFMA R6, R6, R8, R12 ;  /* 0x000000080606722b */ /* 0x008fe2000000000c */
[----:B------:R-:W-:-:S05]  /*0560*/  IADD3 R8, P1, PT, R10, 0x80, RZ ;  /* 0x000000800a087810 */ /* 0x000fca0007f3e0ff */
[----:B------:R-:W-:Y:S02]  /*0570*/  IMAD.X R9, RZ, RZ, R11, P1 ;  /* 0x000000ffff097224 */ /* 0x000fe400008e060b */
[----:B----4-:R-:W-:-:S08]  /*0580*/  DFMA R6, R22, R24, R6 ;  /* 0x000000181606722b */ /* 0x010fd00000000006 */
[----:B-----5:R-:W-:Y:S01]  /*0590*/  DFMA R12, R18, R16, R6 ;  /* 0x00000010120c722b */ /* 0x020fe20000000006 */
[----:B------:R-:W-:Y:S10]  /*05a0*/  BRA.U UP1, `(.L_x_9) ;  /* 0xfffffffd01147547 */ /* 0x000ff4000b83ffff */
.L_x_8:
[----:B------:R-:W-:Y:S05]  /*05b0*/  BRA.U !UP0, `(.L_x_7) ;  /* 0x0000000508587547 */ /* 0x000fea000b800000 */
[----:B------:R-:W-:Y:S02]  /*05c0*/  UISETP.GE.U32.AND UP0, UPT, UR6, 0x8, UPT ;  /* 0x000000080600788c */ /* 0x000fe4000bf06070 */
[----:B------:R-:W-:-:S04]  /*05d0*/  ULOP3.LUT UR5, UR9, 0x7, URZ, 0xc0, !UPT ;  /* 0x0000000709057892 */ /* 0x000fc8000f8ec0ff */
[----:B------:R-:W-:-:S03]  /*05e0*/  UISETP.NE.AND UP1, UPT, UR5, URZ, UPT ;  /* 0x000000ff0500728c */ /* 0x000fc6000bf25270 */
[----:B------:R-:W-:Y:S08]  /*05f0*/  BRA.U !UP0, `(.L_x_10) ;  /* 0x0000000108807547 */ /* 0x000ff0000b800000 */
[----:B------:R-:W1:Y:S01]  /*0600*/  LDC.64 R6, c[0x0][0x388] ;  /* 0x0000e200ff067b82 */ /* 0x000e620000000a00 */
[----:B------:R-:W2:Y:S01]  /*0610*/  LDCU.64 UR6, c[0x0][0x380] ;  /* 0x00007000ff0677ac */ /* 0x000ea20008000a00 */
[----:B------:R-:W-:-:S05]  /*0620*/  IADD3 R3, P0, PT, R4, R21, RZ ;  /* 0x0000001504037210 */ /* 0x000fca0007f1e0ff */
[----:B------:R-:W-:Y:S01]  /*0630*/  IMAD.X R8, RZ, RZ, R5, P0 ;  /* 0x000000ffff087224 */ /* 0x000fe200000e0605 */
[----:B--2---:R-:W-:-:S04]  /*0640*/  LEA R2, P0, R3, UR6, 0x3 ;  /* 0x0000000603027c11 */ /* 0x004fc8000f8018ff */
[----:B------:R-:W-:Y:S01]  /*0650*/  LEA.HI.X R3, R3, UR7, R8, 0x3, P0 ;  /* 0x0000000703037c11 */ /* 0x000fe200080f1c08 */
[----:B-1----:R-:W-:-:S04]  /*0660*/  IMAD.WIDE.U32 R6, R21, 0x8, R6 ;  /* 0x0000000815067825 */ /* 0x002fc800078e0006 */
[----:B0-----:R-:W2:Y:S04]  /*0670*/  LDG.E.64 R14, desc[UR10][R2.64] ;  /* 0x0000000a020e7981 */ /* 0x001ea8000c1e1b00 */
[----:B------:R-:W2:Y:S04]  /*0680*/  LDG.E.64 R26, desc[UR10][R6.64] ;  /* 0x0000000a061a7981 */ /* 0x000ea8000c1e1b00 */
[----:B------:R-:W3:Y:S04]  /*0690*/  LDG.E.64 R16, desc[UR10][R6.64+0x8] ;  /* 0x0000080a06107981 */ /* 0x000ee8000c1e1b00 */
[----:B------:R-:W3:Y:S04]  /*06a0*/  LDG.E.64 R18, desc[UR10][R2.64+0x8] ;  /* 0x0000080a02127981 */ /* 0x000ee8000c1e1b00 */
[----:B------:R-:W4:Y:S04]  /*06b0*/  LDG.E.64 R22, desc[UR10][R6.64+0x10] ;  /* 0x0000100a06167981 */ /* 0x000f28000c1e1b00 */
[----:B------:R-:W4:Y:S04]  /*06c0*/  LDG.E.64 R24, desc[UR10][R2.64+0x10] ;  /* 0x0000100a02187981 */ /* 0x000f28000c1e1b00 */
[----:B------:R-:W5:Y:S04]  /*06d0*/  LDG.E.64 R10, desc[UR10][R6.64+0x18] ;  /* 0x0000180a060a7981 */ /* 0x000f68000c1e1b00 */
        /* <DEDUP_REMOVED lines=10> */
[----:B------:R-:W4:Y:S04]  /*0780*/  LDG.E.64 R24, desc[UR10][R2.64+0x30] ;  /* 0x0000300a02187981 */ /* 0x000f28000c1e1b00 */
[----:B------:R-:W4:Y:S01]  /*0790*/  LDG.E.64 R2, desc[UR10][R2.64+0x38] ;  /* 0x0000380a02027981 */ /* 0x000f22000c1e1b00 */
[----:B-----5:R-:W-:Y:S01]  /*07a0*/  DFMA R8, R8, R10, R22 ;  /* 0x0000000a0808722b */ /* 0x020fe20000000016 */
[----:B------:R-:W-:-:S07]  /*07b0*/  IADD3 R21, PT, PT, R21, 0x8, RZ ;  /* 0x0000000815157810 */ /* 0x000fce0007ffe0ff */
[----:B--2---:R-:W-:-:S08]  /*07c0*/  DFMA R8, R14, R12, R8 ;  /* 0x0000000c0e08722b */ /* 0x004fd00000000008 */
[----:B---3--:R-:W-:-:S08]  /*07d0*/  DFMA R8, R18, R16, R8 ;  /* 0x000000101208722b */ /* 0x008fd00000000008 */
[----:B----4-:R-:W-:-:S08]  /*07e0*/  DFMA R8, R24, R26, R8 ;  /* 0x0000001a1808722b */ /* 0x010fd00000000008 */
[----:B------:R-:W-:-:S11]  /*07f0*/  DFMA R12, R2, R28, R8 ;  /* 0x0000001c020c722b */ /* 0x000fd60000000008 */
.L_x_10:
        /* <DEDUP_REMOVED lines=20> */
[----:B------:R-:W-:Y:S01]  /*0940*/  VIADD R21, R21, 0x4 ;  /* 0x0000000415157836 */ /* 0x000fe20000000000 */
[----:B--2---:R-:W-:-:S08]  /*0950*/  DFMA R22, R22, R26, R12 ;  /* 0x0000001a1616722b */ /* 0x004fd0000000000c */
[----:B---3--:R-:W-:-:S08]  /*0960*/  DFMA R8, R8, R10, R22 ;  /* 0x0000000a0808722b */ /* 0x008fd00000000016 */
[----:B----4-:R-:W-:-:S08]  /*0970*/  DFMA R2, R2, R6, R8 ;  /* 0x000000060202722b */ /* 0x010fd00000000008 */
[----:B-----5:R-:W-:-:S11]  /*0980*/  DFMA R12, R16, R14, R2 ;  /* 0x0000000e100c722b */ /* 0x020fd60000000002 */
.L_x_11:
[----:B------:R-:W-:Y:S05]  /*0990*/  BRA.U !UP1, `(.L_x_7) ;  /* 0x0000000109607547 */ /* 0x000fea000b800000 */
[----:B------:R-:W1:Y:S01]  /*09a0*/  LDC.64 R2, c[0x0][0x388] ;  /* 0x0000e200ff027b82 */ /* 0x000e620000000a00 */
[----:B------:R-:W2:Y:S01]  /*09b0*/  LDCU.64 UR6, c[0x0][0x380] ;  /* 0x00007000ff0677ac */ /* 0x000ea20008000a00 */
[----:B------:R-:W-:Y:S01]  /*09c0*/  IADD3 R7, P0, PT, R4, R21, RZ ;  /* 0x0000001504077210 */ /* 0x000fe20007f1e0ff */
[----:B------:R-:W-:-:S04]  /*09d0*/  UIADD3 UR4, UPT, UPT, -UR4, URZ, URZ ;  /* 0x000000ff04047290 */ /* 0x000fc8000fffe1ff */
[----:B------:R-:W-:Y:S01]  /*09e0*/  IMAD.X R4, RZ, RZ, R5, P0 ;  /* 0x000000ffff047224 */ /* 0x000fe200000e0605 */
[----:B--2---:R-:W-:-:S04]  /*09f0*/  LEA R6, P0, R7, UR6, 0x3 ;  /* 0x0000000607067c11 */ /* 0x004fc8000f8018ff */
[----:B------:R-:W-:Y:S01]  /*0a00*/  LEA.HI.X R7, R7, UR7, R4, 0x3, P0 ;  /* 0x0000000707077c11 */ /* 0x000fe200080f1c04 */
[----:B-1----:R-:W-:-:S04]  /*0a10*/  IMAD.WIDE.U32 R2, R21, 0x8, R2 ;  /* 0x0000000815027825 */ /* 0x002fc800078e0002 */
[----:B------:R-:W-:Y:S01]  /*0a20*/  IMAD.MOV.U32 R9, RZ, RZ, R3 ;  /* 0x000000ffff097224 */ /* 0x000fe200078e0003 */
[----:B------:R-:W-:-:S07]  /*0a30*/  MOV R8, R2 ;  /* 0x0000000200087202 */ /* 0x000fce0000000f00 */
.L_x_12:
[----:B------:R-:W-:Y:S01]  /*0a40*/  IMAD.MOV.U32 R2, RZ, RZ, R6 ;  /* 0x000000ffff027224 */ /* 0x000fe200078e0006 */
[----:B------:R-:W-:Y:S01]  /*0a50*/  MOV R3, R7 ;  /* 0x0000000700037202 */ /* 0x000fe20000000f00 */
[----:B------:R-:W-:Y:S02]  /*0a60*/  IMAD.MOV.U32 R4, RZ, RZ, R8 ;  /* 0x000000ffff047224 */ /* 0x000fe400078e0008 */
[----:B------:R-:W-:-:S03]  /*0a70*/  IMAD.MOV.U32 R5, RZ, RZ, R9 ;  /* 0x000000ffff057224 */ /* 0x000fc600078e0009 */
[----:B0-----:R-:W2:Y:S04]  /*0a80*/  LDG.E.64 R2, desc[UR10][R2.64] ;  /* 0x0000000a02027981 */ /* 0x001ea8000c1e1b00 */
[----:B------:R-:W2:Y:S01]  /*0a90*/  LDG.E.64 R4, desc[UR10][R4.64] ;  /* 0x0000000a04047981 */ /* 0x000ea2000c1e1b00 */
[----:B------:R-:W-:Y:S01]  /*0aa0*/  UIADD3 UR4, UPT, UPT, UR4, 0x1, URZ ;  /* 0x0000000104047890 */ /* 0x000fe2000fffe0ff */
[----:B------:R-:W-:Y:S02]  /*0ab0*/  IADD3 R6, P1, PT, R6, 0x8, RZ ;  /* 0x0000000806067810 */ /* 0x000fe40007f3e0ff */
[----:B------:R-:W-:Y:S01]  /*0ac0*/  IADD3 R8, P0, PT, R8, 0x8, RZ ;  /* 0x0000000808087810 */ /* 0x000fe20007f1e0ff */
[----:B------:R-:W-:Y:S02]  /*0ad0*/  UISETP.NE.AND UP0, UPT, UR4, URZ, UPT ;  /* 0x000000ff0400728c */ /* 0x000fe4000bf05270 */
[----:B------:R-:W-:Y:S01]  /*0ae0*/  IMAD.X R7, RZ, RZ, R7, P1 ;  /* 0x000000ffff077224 */ /* 0x000fe200008e0607 */
[----:B------:R-:W-:Y:S01]  /*0af0*/  IADD3.X R9, PT, PT, RZ, R9, RZ, P0, !PT ;  /* 0x00000009ff097210 */ /* 0x000fe200007fe4ff */
[----:B--2---:R-:W-:-:S05]  /*0b00*/  DFMA R12, R2, R4, R12 ;  /* 0x00000004020c722b */ /* 0x004fca000000000c */
[----:B------:R-:W-:Y:S06]  /*0b10*/  BRA.U UP0, `(.L_x_12) ;  /* 0xfffffffd00c87547 */ /* 0x000fec000b83ffff */
.L_x_7:
[----:B------:R-:W1:Y:S02]  /*0b20*/  LDC.64 R2, c[0x0][0x390] ;  /* 0x0000e400ff027b82 */ /* 0x000e640000000a00 */
[----:B-1----:R-:W-:-:S05]  /*0b30*/  IMAD.WIDE R2, R0, 0x8, R2 ;  /* 0x0000000800027825 */ /* 0x002fca00078e0202 */
[----:B0-----:R-:W-:Y:S01]  /*0b40*/  STG.E.64 desc[UR10][R2.64], R12 ;  /* 0x0000000c02007986 */ /* 0x001fe2000c101b0a */
[----:B------:R-:W-:Y:S05]  /*0b50*/  EXIT ;  /* 0x000000000000794d */ /* 0x000fea0003800000 */
.L_x_13:
        /* <DEDUP_REMOVED lines=10> */
.L_x_18:


//--------------------- .nv.shared.reserved.0     --------------------------
	.section	.nv.shared.reserved.0,"aw",@nobits
	.weak		__nv_reservedSMEM_offset_0_alias
	.size		__nv_reservedSMEM_offset_0_alias, 0, 64
	.other		__nv_reservedSMEM_offset_0_alias,@"STO_CUDA_RESERVED_SHARED STV_DEFAULT"
__nv_reservedSMEM_offset_0_alias:
	.zero		0
	.zero		64


//--------------------- .nv.constant0._Z10rk4_updatePdPKdS1_S1_S1_di --------------------------
	.section	.nv.constant0._Z10rk4_updatePdPKdS1_S1_S1_di,"a",@progbits
	.sectionflags	@""
	.align	4
.nv.constant0._Z10rk4_updatePdPKdS1_S1_S1_di:
	.zero		948


//--------------------- .nv.constant0._Z4copyPKdPdi --------------------------
	.section	.nv.constant0._Z4copyPKdPdi,"a",@progbits
	.sectionflags	@""
	.align	4
.nv.constant0._Z4copyPKdPdi:
	.zero		916


//--------------------- .nv.constant0._Z4axpydPKdPdi --------------------------
	.section	.nv.constant0._Z4axpydPKdPdi,"a",@progbits
	.sectionflags	@""
	.align	4
.nv.constant0._Z4axpydPKdPdi:
	.zero		924


//--------------------- .nv.constant0._Z17matvec_dense_cudaPKdS0_Pdi --------------------------
	.section	.nv.constant0._Z17matvec_dense_cudaPKdS0_Pdi,"a",@progbits
	.sectionflags	@""
	.align	4
.nv.constant0._Z17matvec_dense_cudaPKdS0_Pdi:
	.zero		924


//--------------------- SYMBOLS --------------------------

	.type		.nv.reservedSmem.offset0,@object
	.size		.nv.reservedSmem.offset0,0x4
